	.target	sm_100a

	.elftype	@"ET_EXEC"


//--------------------- .note.nv.tkinfo           --------------------------
	.section	.note.nv.tkinfo,"",@"SHT_NOTE"
	.sectionflags	@"SHF_NOTE_NV_TKINFO"
	.tkinfo
        /*0018*/ 	.word	0x00000002
        /*0030*/ 	.string	""
        /*0030*/ 	.string	"ptxas"
        /*0030*/ 	.string	"Cuda compilation tools, release 13.0, V13.0.88"
        /*0030*/ 	.string	"Build cuda_13.0.r13.0/compiler.36424714_0"
        /*0030*/ 	.string	"-arch sm_100a -m 64 "



//--------------------- .note.nv.cuinfo           --------------------------
	.section	.note.nv.cuinfo,"",@"SHT_NOTE"
	.sectionflags	@"SHF_NOTE_NV_CUINFO"
        /*0018*/ 	.short	0x0002
        /*001a*/ 	.short	0x0064
        /*001c*/ 	.short	0x0082
	.zero		2


//--------------------- .nv.info                  --------------------------
	.section	.nv.info,"",@"SHT_CUDA_INFO"
	.align	4


	//----- nvinfo : EIATTR_REGCOUNT
	.align		4
        /*0000*/ 	.byte	0x04, 0x2f
        /*0002*/ 	.short	(.L_19 - .L_18)
	.align		4
.L_18:
        /*0004*/ 	.word	index@(_ZN7cutlass13device_kernelINS_4gemm6kernel13GemmUniversalIN4cute5tupleIJiiiiEEENS1_10collective13CollectiveMmaINS1_35MainloopSm100TmaUmmaWarpSpecializedILi13ELi2ELi4ENS5_IJNS4_1CILi4EEENSA_ILi2EEENSA_ILi1EEEEEEEENS5_IJNSA_ILi128EEESG_NSA_ILi64EEEEEENS_6half_tENS5_IJlSD_lEEESJ_NS5_IJSD_llEEENS4_8TiledMMAINS4_8MMA_AtomIJNS4_26SM100_MMA_F16BF16_2x1SM_SSISJ_SJ_fLi128ELi128ELNS4_4UMMA5MajorE0ELSQ_1ELNSP_7ScaleInE0ELSR_0EEEEEENS4_6LayoutINS5_IJSD_SD_SD_EEENS5_IJNSA_ILi0EEESW_SW_EEEEENS5_IJNS4_10UnderscoreESZ_SZ_EEEEENS4_28SM100_TMA_2SM_LOAD_MULTICASTENS4_14ComposedLayoutINS4_7SwizzleILi3ELi4ELi3EEENS4_18smem_ptr_flag_bitsILi16EEENSU_INS5_IJNSA_ILi8EEESH_EEENS5_IJSH_SD_EEEEEEEvNS4_8identityES12_NS13_IS15_S17_NSU_INS5_IJSH_S18_EEENS5_IJSD_SH_EEEEEEEvS1D_EENS_8epilogue10collective18CollectiveEpilogueINS1J_23Sm100TmaWarpSpecializedILi4ELi2ELi16ELb1ELb0EEEJNS5_IJSH_SG_SH_EEENS5_IJNSU_ISH_SD_EENSU_INS5_IJNSA_ILi16EEESC_EEES1F_EEEEESJ_SK_SJ_SK_NS1J_6fusion15FusionCallbacksIS1N_NS1U_17LinearCombinationISJ_fSJ_fLNS_15FloatRoundStyleE2EEES1O_S1T_JEEENS4_5SM1004TMEM4LOAD26SM100_TMEM_LOAD_32dp32b16xENS4_13SM90_TMA_LOADENS13_INS14_ILi1ELi4ELi3EEES17_NSU_INS5_IJS18_S1Q_EEENS5_IJS1Q_SD_EEEEEEENS4_39AutoVectorizingCopyWithAssumedAlignmentILi128EEENS4_14SM90_TMA_STOREES29_S2B_S2B_EEEvvEEEEvNT_6ParamsE)
        /*0008*/ 	.word	0x00000045


	//----- nvinfo : EIATTR_FRAME_SIZE
	.align		4
.L_19:
        /*000c*/ 	.byte	0x04, 0x11
        /*000e*/ 	.short	(.L_21 - .L_20)
	.align		4
.L_20:
        /*0010*/ 	.word	index@($__internal_2_$__cuda_sm10x_tcgen05_guardrail_trap_unallocated_columns_being_dealloced)
        /*0014*/ 	.word	0x00000000


	//----- nvinfo : EIATTR_FRAME_SIZE
	.align		4
.L_21:
        /*0018*/ 	.byte	0x04, 0x11
        /*001a*/ 	.short	(.L_23 - .L_22)
	.align		4
.L_22:
        /*001c*/ 	.word	index@($__internal_1_$__cuda_sm10x_tcgen05_guardrail_trap_phase_invalid_during_alloc)
        /*0020*/ 	.word	0x00000000


	//----- nvinfo : EIATTR_FRAME_SIZE
	.align		4
.L_23:
        /*0024*/ 	.byte	0x04, 0x11
        /*0026*/ 	.short	(.L_25 - .L_24)
	.align		4
.L_24:
        /*0028*/ 	.word	index@($__internal_0_$__cuda_sm10x_tcgen05_guardrail_trap_col_being_dealloced_not_returned_by_alloc)
        /*002c*/ 	.word	0x00000000


	//----- nvinfo : EIATTR_FRAME_SIZE
	.align		4
.L_25:
        /*0030*/ 	.byte	0x04, 0x11
        /*0032*/ 	.short	(.L_27 - .L_26)
	.align		4
.L_26:
        /*0034*/ 	.word	index@(_ZN7cutlass13device_kernelINS_4gemm6kernel13GemmUniversalIN4cute5tupleIJiiiiEEENS1_10collective13CollectiveMmaINS1_35MainloopSm100TmaUmmaWarpSpecializedILi13ELi2ELi4ENS5_IJNS4_1CILi4EEENSA_ILi2EEENSA_ILi1EEEEEEEENS5_IJNSA_ILi128EEESG_NSA_ILi64EEEEEENS_6half_tENS5_IJlSD_lEEESJ_NS5_IJSD_llEEENS4_8TiledMMAINS4_8MMA_AtomIJNS4_26SM100_MMA_F16BF16_2x1SM_SSISJ_SJ_fLi128ELi128ELNS4_4UMMA5MajorE0ELSQ_1ELNSP_7ScaleInE0ELSR_0EEEEEENS4_6LayoutINS5_IJSD_SD_SD_EEENS5_IJNSA_ILi0EEESW_SW_EEEEENS5_IJNS4_10UnderscoreESZ_SZ_EEEEENS4_28SM100_TMA_2SM_LOAD_MULTICASTENS4_14ComposedLayoutINS4_7SwizzleILi3ELi4ELi3EEENS4_18smem_ptr_flag_bitsILi16EEENSU_INS5_IJNSA_ILi8EEESH_EEENS5_IJSH_SD_EEEEEEEvNS4_8identityES12_NS13_IS15_S17_NSU_INS5_IJSH_S18_EEENS5_IJSD_SH_EEEEEEEvS1D_EENS_8epilogue10collective18CollectiveEpilogueINS1J_23Sm100TmaWarpSpecializedILi4ELi2ELi16ELb1ELb0EEEJNS5_IJSH_SG_SH_EEENS5_IJNSU_ISH_SD_EENSU_INS5_IJNSA_ILi16EEESC_EEES1F_EEEEESJ_SK_SJ_SK_NS1J_6fusion15FusionCallbacksIS1N_NS1U_17LinearCombinationISJ_fSJ_fLNS_15FloatRoundStyleE2EEES1O_S1T_JEEENS4_5SM1004TMEM4LOAD26SM100_TMEM_LOAD_32dp32b16xENS4_13SM90_TMA_LOADENS13_INS14_ILi1ELi4ELi3EEES17_NSU_INS5_IJS18_S1Q_EEENS5_IJS1Q_SD_EEEEEEENS4_39AutoVectorizingCopyWithAssumedAlignmentILi128EEENS4_14SM90_TMA_STOREES29_S2B_S2B_EEEvvEEEEvNT_6ParamsE)
        /*0038*/ 	.word	0x00000000


	//----- nvinfo : EIATTR_MIN_STACK_SIZE
	.align		4
.L_27:
        /*003c*/ 	.byte	0x04, 0x12
        /*003e*/ 	.short	(.L_29 - .L_28)
	.align		4
.L_28:
        /*0040*/ 	.word	index@(_ZN7cutlass13device_kernelINS_4gemm6kernel13GemmUniversalIN4cute5tupleIJiiiiEEENS1_10collective13CollectiveMmaINS1_35MainloopSm100TmaUmmaWarpSpecializedILi13ELi2ELi4ENS5_IJNS4_1CILi4EEENSA_ILi2EEENSA_ILi1EEEEEEEENS5_IJNSA_ILi128EEESG_NSA_ILi64EEEEEENS_6half_tENS5_IJlSD_lEEESJ_NS5_IJSD_llEEENS4_8TiledMMAINS4_8MMA_AtomIJNS4_26SM100_MMA_F16BF16_2x1SM_SSISJ_SJ_fLi128ELi128ELNS4_4UMMA5MajorE0ELSQ_1ELNSP_7ScaleInE0ELSR_0EEEEEENS4_6LayoutINS5_IJSD_SD_SD_EEENS5_IJNSA_ILi0EEESW_SW_EEEEENS5_IJNS4_10UnderscoreESZ_SZ_EEEEENS4_28SM100_TMA_2SM_LOAD_MULTICASTENS4_14ComposedLayoutINS4_7SwizzleILi3ELi4ELi3EEENS4_18smem_ptr_flag_bitsILi16EEENSU_INS5_IJNSA_ILi8EEESH_EEENS5_IJSH_SD_EEEEEEEvNS4_8identityES12_NS13_IS15_S17_NSU_INS5_IJSH_S18_EEENS5_IJSD_SH_EEEEEEEvS1D_EENS_8epilogue10collective18CollectiveEpilogueINS1J_23Sm100TmaWarpSpecializedILi4ELi2ELi16ELb1ELb0EEEJNS5_IJSH_SG_SH_EEENS5_IJNSU_ISH_SD_EENSU_INS5_IJNSA_ILi16EEESC_EEES1F_EEEEESJ_SK_SJ_SK_NS1J_6fusion15FusionCallbacksIS1N_NS1U_17LinearCombinationISJ_fSJ_fLNS_15FloatRoundStyleE2EEES1O_S1T_JEEENS4_5SM1004TMEM4LOAD26SM100_TMEM_LOAD_32dp32b16xENS4_13SM90_TMA_LOADENS13_INS14_ILi1ELi4ELi3EEES17_NSU_INS5_IJS18_S1Q_EEENS5_IJS1Q_SD_EEEEEEENS4_39AutoVectorizingCopyWithAssumedAlignmentILi128EEENS4_14SM90_TMA_STOREES29_S2B_S2B_EEEvvEEEEvNT_6ParamsE)
        /*0044*/ 	.word	0x00000000
.L_29:


//--------------------- .nv.compat                --------------------------
	.section	.nv.compat,"",@"SHT_CUDA_COMPAT_INFO"
	.align	4
        /*0000*/ 	.byte	0x02, 0x09, 0x01, 0x00, 0x02, 0x02, 0x02, 0x00, 0x02, 0x05, 0x05, 0x00, 0x03, 0x07, 0x01, 0x01
        /*0010*/ 	.byte	0x02, 0x03, 0x01, 0x00, 0x02, 0x06, 0x01, 0x00, 0x04, 0x0b, 0x08, 0x00, 0x09, 0x00, 0x00, 0x00
        /*0020*/ 	.byte	0x00, 0x00, 0x00, 0x00


//--------------------- .nv.info._ZN7cutlass13device_kernelINS_4gemm6kernel13GemmUniversalIN4cute5tupleIJiiiiEEENS1_10collective13CollectiveMmaINS1_35MainloopSm100TmaUmmaWarpSpecializedILi13ELi2ELi4ENS5_IJNS4_1CILi4EEENSA_ILi2EEENSA_ILi1EEEEEEEENS5_IJNSA_ILi128EEESG_NSA_ILi64EEEEEENS_6half_tENS5_IJlSD_lEEESJ_NS5_IJSD_llEEENS4_8TiledMMAINS4_8MMA_AtomIJNS4_26SM100_MMA_F16BF16_2x1SM_SSISJ_SJ_fLi128ELi128ELNS4_4UMMA5MajorE0ELSQ_1ELNSP_7ScaleInE0ELSR_0EEEEEENS4_6LayoutINS5_IJSD_SD_SD_EEENS5_IJNSA_ILi0EEESW_SW_EEEEENS5_IJNS4_10UnderscoreESZ_SZ_EEEEENS4_28SM100_TMA_2SM_LOAD_MULTICASTENS4_14ComposedLayoutINS4_7SwizzleILi3ELi4ELi3EEENS4_18smem_ptr_flag_bitsILi16EEENSU_INS5_IJNSA_ILi8EEESH_EEENS5_IJSH_SD_EEEEEEEvNS4_8identityES12_NS13_IS15_S17_NSU_INS5_IJSH_S18_EEENS5_IJSD_SH_EEEEEEEvS1D_EENS_8epilogue10collective18CollectiveEpilogueINS1J_23Sm100TmaWarpSpecializedILi4ELi2ELi16ELb1ELb0EEEJNS5_IJSH_SG_SH_EEENS5_IJNSU_ISH_SD_EENSU_INS5_IJNSA_ILi16EEESC_EEES1F_EEEEESJ_SK_SJ_SK_NS1J_6fusion15FusionCallbacksIS1N_NS1U_17LinearCombinationISJ_fSJ_fLNS_15FloatRoundStyleE2EEES1O_S1T_JEEENS4_5SM1004TMEM4LOAD26SM100_TMEM_LOAD_32dp32b16xENS4_13SM90_TMA_LOADENS13_INS14_ILi1ELi4ELi3EEES17_NSU_INS5_IJS18_S1Q_EEENS5_IJS1Q_SD_EEEEEEENS4_39AutoVectorizingCopyWithAssumedAlignmentILi128EEENS4_14SM90_TMA_STOREES29_S2B_S2B_EEEvvEEEEvNT_6ParamsE --------------------------
	.section	.nv.info._ZN7cutlass13device_kernelINS_4gemm6kernel13GemmUniversalIN4cute5tupleIJiiiiEEENS1_10collective13CollectiveMmaINS1_35MainloopSm100TmaUmmaWarpSpecializedILi13ELi2ELi4ENS5_IJNS4_1CILi4EEENSA_ILi2EEENSA_ILi1EEEEEEEENS5_IJNSA_ILi128EEESG_NSA_ILi64EEEEEENS_6half_tENS5_IJlSD_lEEESJ_NS5_IJSD_llEEENS4_8TiledMMAINS4_8MMA_AtomIJNS4_26SM100_MMA_F16BF16_2x1SM_SSISJ_SJ_fLi128ELi128ELNS4_4UMMA5MajorE0ELSQ_1ELNSP_7ScaleInE0ELSR_0EEEEEENS4_6LayoutINS5_IJSD_SD_SD_EEENS5_IJNSA_ILi0EEESW_SW_EEEEENS5_IJNS4_10UnderscoreESZ_SZ_EEEEENS4_28SM100_TMA_2SM_LOAD_MULTICASTENS4_14ComposedLayoutINS4_7SwizzleILi3ELi4ELi3EEENS4_18smem_ptr_flag_bitsILi16EEENSU_INS5_IJNSA_ILi8EEESH_EEENS5_IJSH_SD_EEEEEEEvNS4_8identityES12_NS13_IS15_S17_NSU_INS5_IJSH_S18_EEENS5_IJSD_SH_EEEEEEEvS1D_EENS_8epilogue10collective18CollectiveEpilogueINS1J_23Sm100TmaWarpSpecializedILi4ELi2ELi16ELb1ELb0EEEJNS5_IJSH_SG_SH_EEENS5_IJNSU_ISH_SD_EENSU_INS5_IJNSA_ILi16EEESC_EEES1F_EEEEESJ_SK_SJ_SK_NS1J_6fusion15FusionCallbacksIS1N_NS1U_17LinearCombinationISJ_fSJ_fLNS_15FloatRoundStyleE2EEES1O_S1T_JEEENS4_5SM1004TMEM4LOAD26SM100_TMEM_LOAD_32dp32b16xENS4_13SM90_TMA_LOADENS13_INS14_ILi1ELi4ELi3EEES17_NSU_INS5_IJS18_S1Q_EEENS5_IJS1Q_SD_EEEEEEENS4_39AutoVectorizingCopyWithAssumedAlignmentILi128EEENS4_14SM90_TMA_STOREES29_S2B_S2B_EEEvvEEEEvNT_6ParamsE,"",@"SHT_CUDA_INFO"
	.sectionflags	@""
	.align	4


	//----- nvinfo : EIATTR_CUDA_API_VERSION
	.align		4
        /*0000*/ 	.byte	0x04, 0x37
        /*0002*/ 	.short	(.L_31 - .L_30)
.L_30:
        /*0004*/ 	.word	0x00000082


	//----- nvinfo : EIATTR_KPARAM_INFO
	.align		4
.L_31:
        /*0008*/ 	.byte	0x04, 0x17
        /*000a*/ 	.short	(.L_33 - .L_32)
.L_32:
        /*000c*/ 	.word	0x00000000
        /*0010*/ 	.short	0x0000
        /*0012*/ 	.short	0x0000
        /*0014*/ 	.byte	0x00, 0xf0, 0x01, 0x20


	//----- nvinfo : EIATTR_AT_ENTRY_FRAGMENTS
	.align		4
.L_33:
        /*0018*/ 	.byte	0x04, 0x4f
        /*001a*/ 	.short	(.L_35 - .L_34)


	//   ....[0]....
.L_34:
        /*001c*/ 	.word	0x00000007


	//----- nvinfo : EIATTR_RESERVED_SMEM_USED
	.align		4
.L_35:
        /*0020*/ 	.byte	0x01, 0x41
	.zero		2


	//----- nvinfo : EIATTR_SPARSE_MMA_MASK
	.align		4
        /*0024*/ 	.byte	0x03, 0x50
        /*0026*/ 	.short	0x0000


	//----- nvinfo : EIATTR_TCGEN05_2CTA_USED
	.align		4
        /*0028*/ 	.byte	0x01, 0x52
	.zero		2


	//----- nvinfo : EIATTR_MAXREG_COUNT
	.align		4
        /*002c*/ 	.byte	0x03, 0x1b
        /*002e*/ 	.short	0x00ff


	//----- nvinfo : EIATTR_NUM_BARRIERS
	.align		4
        /*0030*/ 	.byte	0x02, 0x4c
        /*0032*/ 	.byte	0x07
	.zero		1


	//----- nvinfo : EIATTR_EXTERNS
	.align		4
        /*0034*/ 	.byte	0x04, 0x0f
        /*0036*/ 	.short	(.L_37 - .L_36)


	//   ....[0]....
	.align		4
.L_36:
        /*0038*/ 	.word	index@(__assertfail)


	//----- nvinfo : EIATTR_MERCURY_ISA_VERSION
	.align		4
.L_37:
        /*003c*/ 	.byte	0x03, 0x5f
        /*003e*/ 	.short	0x0101


	//----- nvinfo : EIATTR_INT_WARP_WIDE_INSTR_OFFSETS
	.align		4
        /*0040*/ 	.byte	0x04, 0x31
        /*0042*/ 	.short	(.L_39 - .L_38)


	//   ....[0]....
.L_38:
        /*0044*/ 	.word	0x00000eb0


	//   ....[1]....
        /*0048*/ 	.word	0x00000f50


	//   ....[2]....
        /*004c*/ 	.word	0x00004af0


	//   ....[3]....
        /*0050*/ 	.word	0x00004b20


	//   ....[4]....
        /*0054*/ 	.word	0x00004b40


	//   ....[5]....
        /*0058*/ 	.word	0x00005680


	//   ....[6]....
        /*005c*/ 	.word	0x00005720


	//   ....[7]....
        /*0060*/ 	.word	0x000057e0


	//   ....[8]....
        /*0064*/ 	.word	0x00005850


	//   ....[9]....
        /*0068*/ 	.word	0x00005910


	//   ....[10]....
        /*006c*/ 	.word	0x000059b0


	//   ....[11]....
        /*0070*/ 	.word	0x00005a20


	//   ....[12]....
        /*0074*/ 	.word	0x00005ae0


	//   ....[13]....
        /*0078*/ 	.word	0x00005b80


	//   ....[14]....
        /*007c*/ 	.word	0x00005c20


	//   ....[15]....
        /*0080*/ 	.word	0x00005d10


	//   ....[16]....
        /*0084*/ 	.word	0x00005de0


	//----- nvinfo : EIATTR_COOP_GROUP_MASK_REGIDS
	.align		4
.L_39:
        /*0088*/ 	.byte	0x04, 0x29
        /*008a*/ 	.short	(.L_41 - .L_40)


	//   ....[0]....
.L_40:
        /*008c*/ 	.word	0xffffffff


	//   ....[1]....
        /*0090*/ 	.word	0xffffffff


	//   ....[2]....
        /*0094*/ 	.word	0xffffffff


	//   ....[3]....
        /*0098*/ 	.word	0xffffffff


	//   ....[4]....
        /*009c*/ 	.word	0xffffffff


	//   ....[5]....
        /*00a0*/ 	.word	0xffffffff


	//   ....[6]....
        /*00a4*/ 	.word	0xffffffff


	//   ....[7]....
        /*00a8*/ 	.word	0xffffffff


	//   ....[8]....
        /*00ac*/ 	.word	0xffffffff


	//   ....[9]....
        /*00b0*/ 	.word	0xffffffff


	//   ....[10]....
        /*00b4*/ 	.word	0xffffffff


	//   ....[11]....
        /*00b8*/ 	.word	0xffffffff


	//   ....[12]....
        /*00bc*/ 	.word	0xffffffff


	//   ....[13]....
        /*00c0*/ 	.word	0xffffffff


	//----- nvinfo : EIATTR_COOP_GROUP_INSTR_OFFSETS
	.align		4
.L_41:
        /*00c4*/ 	.byte	0x04, 0x28
        /*00c6*/ 	.short	(.L_43 - .L_42)


	//   ....[0]....
.L_42:
        /*00c8*/ 	.word	0x000000b0


	//   ....[1]....
        /*00cc*/ 	.word	0x00000510


	//   ....[2]....
        /*00d0*/ 	.word	0x00000820


	//   ....[3]....
        /*00d4*/ 	.word	0x000009b0


	//   ....[4]....
        /*00d8*/ 	.word	0x00000aa0


	//   ....[5]....
        /*00dc*/ 	.word	0x00000c00


	//   ....[6]....
        /*00e0*/ 	.word	0x00000d90


	//   ....[7]....
        /*00e4*/ 	.word	0x00000fd0


	//   ....[8]....
        /*00e8*/ 	.word	0x00002520


	//   ....[9]....
        /*00ec*/ 	.word	0x000038e0


	//   ....[10]....
        /*00f0*/ 	.word	0x00003db0


	//   ....[11]....
        /*00f4*/ 	.word	0x00003de0


	//   ....[12]....
        /*00f8*/ 	.word	0x000049f0


	//   ....[13]....
        /*00fc*/ 	.word	0x00004c00


	//----- nvinfo : EIATTR_VRC_CTA_INIT_COUNT
	.align		4
.L_43:
        /*0100*/ 	.byte	0x02, 0x4a
        /*0102*/ 	.byte	0x80
	.zero		1


	//----- nvinfo : EIATTR_SYSCALL_OFFSETS
	.align		4
        /*0104*/ 	.byte	0x04, 0x46
        /*0106*/ 	.short	(.L_45 - .L_44)


	//   ....[0]....
.L_44:
        /*0108*/ 	.word	0x00006960


	//   ....[1]....
        /*010c*/ 	.word	0x00006a50


	//   ....[2]....
        /*0110*/ 	.word	0x00007180


	//   ....[3]....
        /*0114*/ 	.word	0x00007ab0


	//   ....[4]....
        /*0118*/ 	.word	0x00008380


	//   ....[5]....
        /*011c*/ 	.word	0x00008c50


	//----- nvinfo : EIATTR_MBARRIER_INSTR_OFFSETS
	.align		4
.L_45:
        /*0120*/ 	.byte	0x04, 0x39
        /*0122*/ 	.short	(.L_47 - .L_46)


	//   ....[0]....
.L_46:
        /*0124*/ 	.word	0x00000660
        /*0128*/ 	.word	0x000000ff
        /*012c*/ 	.word	0x00000000
        /*0130*/ 	.short	0x0100
        /*0132*/ 	.byte	0x04
	.zero		1


	//   ....[1]....
        /*0134*/ 	.word	0x00000670
        /*0138*/ 	.word	0x000000ff
        /*013c*/ 	.word	0x00000068
        /*0140*/ 	.short	0x0100
        /*0142*/ 	.byte	0x04
	.zero		1


	//   ....[2]....
        /*0144*/ 	.word	0x00000680
        /*0148*/ 	.word	0x000000ff
        /*014c*/ 	.word	0x00000008
        /*0150*/ 	.short	0x0100
        /*0152*/ 	.byte	0x04
	.zero		1


	//   ....[3]....
        /*0154*/ 	.word	0x00000690
        /*0158*/ 	.word	0x000000ff
        /*015c*/ 	.word	0x00000070
        /*0160*/ 	.short	0x0100
        /*0162*/ 	.byte	0x04
	.zero		1


	//   ....[4]....
        /*0164*/ 	.word	0x000006a0
        /*0168*/ 	.word	0x000000ff
        /*016c*/ 	.word	0x00000010
        /*0170*/ 	.short	0x0100
        /*0172*/ 	.byte	0x04
	.zero		1


	//   ....[5]....
        /*0174*/ 	.word	0x000006b0
        /*0178*/ 	.word	0x000000ff
        /*017c*/ 	.word	0x00000078
        /*0180*/ 	.short	0x0100
        /*0182*/ 	.byte	0x04
	.zero		1


	//   ....[6]....
        /*0184*/ 	.word	0x000006c0
        /*0188*/ 	.word	0x000000ff
        /*018c*/ 	.word	0x00000018
        /*0190*/ 	.short	0x0100
        /*0192*/ 	.byte	0x04
	.zero		1


	//   ....[7]....
        /*0194*/ 	.word	0x000006d0
        /*0198*/ 	.word	0x000000ff
        /*019c*/ 	.word	0x00000080
        /*01a0*/ 	.short	0x0100
        /*01a2*/ 	.byte	0x04
	.zero		1


	//   ....[8]....
        /*01a4*/ 	.word	0x000006e0
        /*01a8*/ 	.word	0x000000ff
        /*01ac*/ 	.word	0x00000020
        /*01b0*/ 	.short	0x0100
        /*01b2*/ 	.byte	0x04
	.zero		1


	//   ....[9]....
        /*01b4*/ 	.word	0x000006f0
        /*01b8*/ 	.word	0x000000ff
        /*01bc*/ 	.word	0x00000088
        /*01c0*/ 	.short	0x0100
        /*01c2*/ 	.byte	0x04
	.zero		1


	//   ....[10]....
        /*01c4*/ 	.word	0x00000700
        /*01c8*/ 	.word	0x000000ff
        /*01cc*/ 	.word	0x00000028
        /*01d0*/ 	.short	0x0100
        /*01d2*/ 	.byte	0x04
	.zero		1


	//   ....[11]....
        /*01d4*/ 	.word	0x00000710
        /*01d8*/ 	.word	0x000000ff
        /*01dc*/ 	.word	0x00000090
        /*01e0*/ 	.short	0x0100
        /*01e2*/ 	.byte	0x04
	.zero		1


	//   ....[12]....
        /*01e4*/ 	.word	0x00000720
        /*01e8*/ 	.word	0x000000ff
        /*01ec*/ 	.word	0x00000030
        /*01f0*/ 	.short	0x0100
        /*01f2*/ 	.byte	0x04
	.zero		1


	//   ....[13]....
        /*01f4*/ 	.word	0x00000730
        /*01f8*/ 	.word	0x000000ff
        /*01fc*/ 	.word	0x00000098
        /*0200*/ 	.short	0x0100
        /*0202*/ 	.byte	0x04
	.zero		1


	//   ....[14]....
        /*0204*/ 	.word	0x00000740
        /*0208*/ 	.word	0x000000ff
        /*020c*/ 	.word	0x00000038
        /*0210*/ 	.short	0x0100
        /*0212*/ 	.byte	0x04
	.zero		1


	//   ....[15]....
        /*0214*/ 	.word	0x00000750
        /*0218*/ 	.word	0x000000ff
        /*021c*/ 	.word	0x000000a0
        /*0220*/ 	.short	0x0100
        /*0222*/ 	.byte	0x04
	.zero		1


	//   ....[16]....
        /*0224*/ 	.word	0x00000760
        /*0228*/ 	.word	0x000000ff
        /*022c*/ 	.word	0x00000040
        /*0230*/ 	.short	0x0100
        /*0232*/ 	.byte	0x04
	.zero		1


	//   ....[17]....
        /*0234*/ 	.word	0x00000770
        /*0238*/ 	.word	0x000000ff
        /*023c*/ 	.word	0x000000a8
        /*0240*/ 	.short	0x0100
        /*0242*/ 	.byte	0x04
	.zero		1


	//   ....[18]....
        /*0244*/ 	.word	0x00000780
        /*0248*/ 	.word	0x000000ff
        /*024c*/ 	.word	0x00000048
        /*0250*/ 	.short	0x0100
        /*0252*/ 	.byte	0x04
	.zero		1


	//   ....[19]....
        /*0254*/ 	.word	0x00000790
        /*0258*/ 	.word	0x000000ff
        /*025c*/ 	.word	0x000000b0
        /*0260*/ 	.short	0x0100
        /*0262*/ 	.byte	0x04
	.zero		1


	//   ....[20]....
        /*0264*/ 	.word	0x000007a0
        /*0268*/ 	.word	0x000000ff
        /*026c*/ 	.word	0x00000050
        /*0270*/ 	.short	0x0100
        /*0272*/ 	.byte	0x04
	.zero		1


	//   ....[21]....
        /*0274*/ 	.word	0x000007b0
        /*0278*/ 	.word	0x000000ff
        /*027c*/ 	.word	0x000000b8
        /*0280*/ 	.short	0x0100
        /*0282*/ 	.byte	0x04
	.zero		1


	//   ....[22]....
        /*0284*/ 	.word	0x000007c0
        /*0288*/ 	.word	0x000000ff
        /*028c*/ 	.word	0x00000058
        /*0290*/ 	.short	0x0100
        /*0292*/ 	.byte	0x04
	.zero		1


	//   ....[23]....
        /*0294*/ 	.word	0x000007d0
        /*0298*/ 	.word	0x000000ff
        /*029c*/ 	.word	0x000000c0
        /*02a0*/ 	.short	0x0100
        /*02a2*/ 	.byte	0x04
	.zero		1


	//   ....[24]....
        /*02a4*/ 	.word	0x000007e0
        /*02a8*/ 	.word	0x000000ff
        /*02ac*/ 	.word	0x00000060
        /*02b0*/ 	.short	0x0100
        /*02b2*/ 	.byte	0x04
	.zero		1


	//   ....[25]....
        /*02b4*/ 	.word	0x000007f0
        /*02b8*/ 	.word	0x000000ff
        /*02bc*/ 	.word	0x000000c8
        /*02c0*/ 	.short	0x0100
        /*02c2*/ 	.byte	0x04
	.zero		1


	//   ....[26]....
        /*02c4*/ 	.word	0x00000920
        /*02c8*/ 	.word	0x000000ff
        /*02cc*/ 	.word	0x000000d0
        /*02d0*/ 	.short	0x0100
        /*02d2*/ 	.byte	0x04
	.zero		1


	//   ....[27]....
        /*02d4*/ 	.word	0x00000930
        /*02d8*/ 	.word	0x000000ff
        /*02dc*/ 	.word	0x000000f0
        /*02e0*/ 	.short	0x0100
        /*02e2*/ 	.byte	0x04
	.zero		1


	//   ....[28]....
        /*02e4*/ 	.word	0x00000940
        /*02e8*/ 	.word	0x000000ff
        /*02ec*/ 	.word	0x000000d8
        /*02f0*/ 	.short	0x0100
        /*02f2*/ 	.byte	0x04
	.zero		1


	//   ....[29]....
        /*02f4*/ 	.word	0x00000950
        /*02f8*/ 	.word	0x000000ff
        /*02fc*/ 	.word	0x000000f8
        /*0300*/ 	.short	0x0100
        /*0302*/ 	.byte	0x04
	.zero		1


	//   ....[30]....
        /*0304*/ 	.word	0x00000960
        /*0308*/ 	.word	0x000000ff
        /*030c*/ 	.word	0x000000e0
        /*0310*/ 	.short	0x0100
        /*0312*/ 	.byte	0x04
	.zero		1


	//   ....[31]....
        /*0314*/ 	.word	0x00000970
        /*0318*/ 	.word	0x000000ff
        /*031c*/ 	.word	0x00000100
        /*0320*/ 	.short	0x0100
        /*0322*/ 	.byte	0x04
	.zero		1


	//   ....[32]....
        /*0324*/ 	.word	0x00000980
        /*0328*/ 	.word	0x000000ff
        /*032c*/ 	.word	0x000000e8
        /*0330*/ 	.short	0x0100
        /*0332*/ 	.byte	0x04
	.zero		1


	//   ....[33]....
        /*0334*/ 	.word	0x00000990
        /*0338*/ 	.word	0x000000ff
        /*033c*/ 	.word	0x00000108
        /*0340*/ 	.short	0x0100
        /*0342*/ 	.byte	0x04
	.zero		1


	//   ....[34]....
        /*0344*/ 	.word	0x00000a70
        /*0348*/ 	.word	0x000000ff
        /*034c*/ 	.word	0x00000110
        /*0350*/ 	.short	0x0100
        /*0352*/ 	.byte	0x06
	.zero		1


	//   ....[35]....
        /*0354*/ 	.word	0x00000a80
        /*0358*/ 	.word	0x000000ff
        /*035c*/ 	.word	0x00000118
        /*0360*/ 	.short	0x0100
        /*0362*/ 	.byte	0x06
	.zero		1


	//   ....[36]....
        /*0364*/ 	.word	0x00000bb0
        /*0368*/ 	.word	0x000000ff
        /*036c*/ 	.word	0x00000120
        /*0370*/ 	.short	0x0100
        /*0372*/ 	.byte	0x06
	.zero		1


	//   ....[37]....
        /*0374*/ 	.word	0x00000bc0
        /*0378*/ 	.word	0x000000ff
        /*037c*/ 	.word	0x00000130
        /*0380*/ 	.short	0x0100
        /*0382*/ 	.byte	0x06
	.zero		1


	//   ....[38]....
        /*0384*/ 	.word	0x00000bd0
        /*0388*/ 	.word	0x000000ff
        /*038c*/ 	.word	0x00000128
        /*0390*/ 	.short	0x0100
        /*0392*/ 	.byte	0x06
	.zero		1


	//   ....[39]....
        /*0394*/ 	.word	0x00000be0
        /*0398*/ 	.word	0x000000ff
        /*039c*/ 	.word	0x00000138
        /*03a0*/ 	.short	0x0100
        /*03a2*/ 	.byte	0x06
	.zero		1


	//   ....[40]....
        /*03a4*/ 	.word	0x00000d00
        /*03a8*/ 	.word	0x000000ff
        /*03ac*/ 	.word	0x00000140
        /*03b0*/ 	.short	0x0100
        /*03b2*/ 	.byte	0x04
	.zero		1


	//   ....[41]....
        /*03b4*/ 	.word	0x00000d10
        /*03b8*/ 	.word	0x000000ff
        /*03bc*/ 	.word	0x00000160
        /*03c0*/ 	.short	0x0100
        /*03c2*/ 	.byte	0x04
	.zero		1


	//   ....[42]....
        /*03c4*/ 	.word	0x00000d20
        /*03c8*/ 	.word	0x000000ff
        /*03cc*/ 	.word	0x00000148
        /*03d0*/ 	.short	0x0100
        /*03d2*/ 	.byte	0x04
	.zero		1


	//   ....[43]....
        /*03d4*/ 	.word	0x00000d30
        /*03d8*/ 	.word	0x000000ff
        /*03dc*/ 	.word	0x00000168
        /*03e0*/ 	.short	0x0100
        /*03e2*/ 	.byte	0x04
	.zero		1


	//   ....[44]....
        /*03e4*/ 	.word	0x00000d40
        /*03e8*/ 	.word	0x000000ff
        /*03ec*/ 	.word	0x00000150
        /*03f0*/ 	.short	0x0100
        /*03f2*/ 	.byte	0x04
	.zero		1


	//   ....[45]....
        /*03f4*/ 	.word	0x00000d50
        /*03f8*/ 	.word	0x000000ff
        /*03fc*/ 	.word	0x00000170
        /*0400*/ 	.short	0x0100
        /*0402*/ 	.byte	0x04
	.zero		1


	//   ....[46]....
        /*0404*/ 	.word	0x00000d60
        /*0408*/ 	.word	0x000000ff
        /*040c*/ 	.word	0x00000158
        /*0410*/ 	.short	0x0100
        /*0412*/ 	.byte	0x04
	.zero		1


	//   ....[47]....
        /*0414*/ 	.word	0x00000d70
        /*0418*/ 	.word	0x000000ff
        /*041c*/ 	.word	0x00000178
        /*0420*/ 	.short	0x0100
        /*0422*/ 	.byte	0x04
	.zero		1


	//   ....[48]....
        /*0424*/ 	.word	0x00000e60
        /*0428*/ 	.word	0x000000ff
        /*042c*/ 	.word	0x00000180
        /*0430*/ 	.short	0x0100
        /*0432*/ 	.byte	0x04
	.zero		1


	//   ....[49]....
        /*0434*/ 	.word	0x00000e70
        /*0438*/ 	.word	0x000000ff
        /*043c*/ 	.word	0x00000190
        /*0440*/ 	.short	0x0100
        /*0442*/ 	.byte	0x04
	.zero		1


	//   ....[50]....
        /*0444*/ 	.word	0x00000e80
        /*0448*/ 	.word	0x000000ff
        /*044c*/ 	.word	0x00000188
        /*0450*/ 	.short	0x0100
        /*0452*/ 	.byte	0x04
	.zero		1


	//   ....[51]....
        /*0454*/ 	.word	0x00000e90
        /*0458*/ 	.word	0x000000ff
        /*045c*/ 	.word	0x00000198
        /*0460*/ 	.short	0x0100
        /*0462*/ 	.byte	0x04
	.zero		1


	//   ....[52]....
        /*0464*/ 	.word	0x00000f90
        /*0468*/ 	.word	0x000000ff
        /*046c*/ 	.word	0x000001a0
        /*0470*/ 	.short	0x0100
        /*0472*/ 	.byte	0x06
	.zero		1


	//   ....[53]....
        /*0474*/ 	.word	0x00001cb0
        /*0478*/ 	.word	0x00000000
        /*047c*/ 	.word	0x00000190
        /*0480*/ 	.short	0x010a
        /*0482*/ 	.byte	0xff
	.zero		1


	//   ....[54]....
        /*0484*/ 	.word	0x00001ce0
        /*0488*/ 	.word	0x00000000
        /*048c*/ 	.word	0x00000180
        /*0490*/ 	.short	0x0101
        /*0492*/ 	.byte	0xff
	.zero		1


	//   ....[55]....
        /*0494*/ 	.word	0x00001da0
        /*0498*/ 	.word	0x000000ff
        /*049c*/ 	.word	0x00000068
        /*04a0*/ 	.short	0x010a
        /*04a2*/ 	.byte	0x04
	.zero		1


	//   ....[56]....
        /*04a4*/ 	.word	0x00001e80
        /*04a8*/ 	.word	0x000000ff
        /*04ac*/ 	.word	0x00000068
        /*04b0*/ 	.short	0x010a
        /*04b2*/ 	.byte	0x21
	.zero		1


	//   ....[57]....
        /*04b4*/ 	.word	0x00002030
        /*04b8*/ 	.word	0x000000ff
        /*04bc*/ 	.word	0x00000068
        /*04c0*/ 	.short	0x010a
        /*04c2*/ 	.byte	0x05
	.zero		1


	//   ....[58]....
        /*04c4*/ 	.word	0x00002180
        /*04c8*/ 	.word	0x000000ff
        /*04cc*/ 	.word	0x00000118
        /*04d0*/ 	.short	0x0101
        /*04d2*/ 	.byte	0x06
	.zero		1


	//   ....[59]....
        /*04d4*/ 	.word	0x000021a0
        /*04d8*/ 	.word	0x000000ff
        /*04dc*/ 	.word	0x00000068
        /*04e0*/ 	.short	0x010a
        /*04e2*/ 	.byte	0x04
	.zero		1


	//   ....[60]....
        /*04e4*/ 	.word	0x00002220
        /*04e8*/ 	.word	0x000000ff
        /*04ec*/ 	.word	0x00000068
        /*04f0*/ 	.short	0x010a
        /*04f2*/ 	.byte	0x11
	.zero		1


	//   ....[61]....
        /*04f4*/ 	.word	0x000023b0
        /*04f8*/ 	.word	0x000000ff
        /*04fc*/ 	.word	0x00000068
        /*0500*/ 	.short	0x010a
        /*0502*/ 	.byte	0x05
	.zero		1


	//   ....[62]....
        /*0504*/ 	.word	0x00002550
        /*0508*/ 	.word	0x00000003
        /*050c*/ 	.word	0x00000120
        /*0510*/ 	.short	0x010a
        /*0512*/ 	.byte	0xff
	.zero		1


	//   ....[63]....
        /*0514*/ 	.word	0x000026a0
        /*0518*/ 	.word	0x00000000
        /*051c*/ 	.word	0x00000000
        /*0520*/ 	.short	0x0101
        /*0522*/ 	.byte	0xff
	.zero		1


	//   ....[64]....
        /*0524*/ 	.word	0x00002c50
        /*0528*/ 	.word	0x000000ff
        /*052c*/ 	.word	0x00000000
        /*0530*/ 	.short	0x010a
        /*0532*/ 	.byte	0x04
	.zero		1


	//   ....[65]....
        /*0534*/ 	.word	0x00002ce0
        /*0538*/ 	.word	0x000000ff
        /*053c*/ 	.word	0x00000000
        /*0540*/ 	.short	0x010a
        /*0542*/ 	.byte	0x05
	.zero		1


	//   ....[66]....
        /*0544*/ 	.word	0x00002d70
        /*0548*/ 	.word	0x000000ff
        /*054c*/ 	.word	0x00000000
        /*0550*/ 	.short	0x010a
        /*0552*/ 	.byte	0x05
	.zero		1


	//   ....[67]....
        /*0554*/ 	.word	0x00002e00
        /*0558*/ 	.word	0x000000ff
        /*055c*/ 	.word	0x00000000
        /*0560*/ 	.short	0x010a
        /*0562*/ 	.byte	0x05
	.zero		1


	//   ....[68]....
        /*0564*/ 	.word	0x00002e90
        /*0568*/ 	.word	0x000000ff
        /*056c*/ 	.word	0x00000000
        /*0570*/ 	.short	0x010a
        /*0572*/ 	.byte	0x05
	.zero		1


	//   ....[69]....
        /*0574*/ 	.word	0x00002f20
        /*0578*/ 	.word	0x000000ff
        /*057c*/ 	.word	0x00000000
        /*0580*/ 	.short	0x010a
        /*0582*/ 	.byte	0x05
	.zero		1


	//   ....[70]....
        /*0584*/ 	.word	0x00002fb0
        /*0588*/ 	.word	0x000000ff
        /*058c*/ 	.word	0x00000000
        /*0590*/ 	.short	0x010a
        /*0592*/ 	.byte	0x05
	.zero		1


	//   ....[71]....
        /*0594*/ 	.word	0x00003040
        /*0598*/ 	.word	0x000000ff
        /*059c*/ 	.word	0x00000000
        /*05a0*/ 	.short	0x010a
        /*05a2*/ 	.byte	0x05
	.zero		1


	//   ....[72]....
        /*05a4*/ 	.word	0x000030d0
        /*05a8*/ 	.word	0x000000ff
        /*05ac*/ 	.word	0x00000000
        /*05b0*/ 	.short	0x010a
        /*05b2*/ 	.byte	0x05
	.zero		1


	//   ....[73]....
        /*05b4*/ 	.word	0x00003160
        /*05b8*/ 	.word	0x000000ff
        /*05bc*/ 	.word	0x00000000
        /*05c0*/ 	.short	0x010a
        /*05c2*/ 	.byte	0x05
	.zero		1


	//   ....[74]....
        /*05c4*/ 	.word	0x000031f0
        /*05c8*/ 	.word	0x000000ff
        /*05cc*/ 	.word	0x00000000
        /*05d0*/ 	.short	0x010a
        /*05d2*/ 	.byte	0x05
	.zero		1


	//   ....[75]....
        /*05d4*/ 	.word	0x00003280
        /*05d8*/ 	.word	0x000000ff
        /*05dc*/ 	.word	0x00000000
        /*05e0*/ 	.short	0x010a
        /*05e2*/ 	.byte	0x05
	.zero		1


	//   ....[76]....
        /*05e4*/ 	.word	0x00003320
        /*05e8*/ 	.word	0x00000000
        /*05ec*/ 	.word	0x00000000
        /*05f0*/ 	.short	0x010a
        /*05f2*/ 	.byte	0xff
	.zero		1


	//   ....[77]....
        /*05f4*/ 	.word	0x00003440
        /*05f8*/ 	.word	0x00000002
        /*05fc*/ 	.word	0x00000180
        /*0600*/ 	.short	0x010a
        /*0602*/ 	.byte	0xff
	.zero		1


	//   ....[78]....
        /*0604*/ 	.word	0x000034b0
        /*0608*/ 	.word	0x00000002
        /*060c*/ 	.word	0x00000000
        /*0610*/ 	.short	0x0101
        /*0612*/ 	.byte	0xff
	.zero		1


	//   ....[79]....
        /*0614*/ 	.word	0x000034d0
        /*0618*/ 	.word	0x000000ff
        /*061c*/ 	.word	0x00000130
        /*0620*/ 	.short	0x010a
        /*0622*/ 	.byte	0x04
	.zero		1


	//   ....[80]....
        /*0624*/ 	.word	0x000035f0
        /*0628*/ 	.word	0x00000002
        /*062c*/ 	.word	0x00000120
        /*0630*/ 	.short	0x010a
        /*0632*/ 	.byte	0xff
	.zero		1


	//   ....[81]....
        /*0634*/ 	.word	0x000036f0
        /*0638*/ 	.word	0x00000002
        /*063c*/ 	.word	0x00000000
        /*0640*/ 	.short	0x0101
        /*0642*/ 	.byte	0xff
	.zero		1


	//   ....[82]....
        /*0644*/ 	.word	0x00003780
        /*0648*/ 	.word	0x000000ff
        /*064c*/ 	.word	0x00000130
        /*0650*/ 	.short	0x0106
        /*0652*/ 	.byte	0x04
	.zero		1


	//   ....[83]....
        /*0654*/ 	.word	0x000037a0
        /*0658*/ 	.word	0x000000ff
        /*065c*/ 	.word	0x00000130
        /*0660*/ 	.short	0x010a
        /*0662*/ 	.byte	0x04
	.zero		1


	//   ....[84]....
        /*0664*/ 	.word	0x00003830
        /*0668*/ 	.word	0x000000ff
        /*066c*/ 	.word	0x00000130
        /*0670*/ 	.short	0x0106
        /*0672*/ 	.byte	0x07
	.zero		1


	//   ....[85]....
        /*0674*/ 	.word	0x00003870
        /*0678*/ 	.word	0x00000000
        /*067c*/ 	.word	0x00000130
        /*0680*/ 	.short	0x010a
        /*0682*/ 	.byte	0xff
	.zero		1


	//   ....[86]....
        /*0684*/ 	.word	0x00003ab0
        /*0688*/ 	.word	0x000000ff
        /*068c*/ 	.word	0x00000008
        /*0690*/ 	.short	0x010a
        /*0692*/ 	.byte	0x05
	.zero		1


	//   ....[87]....
        /*0694*/ 	.word	0x00003ad0
        /*0698*/ 	.word	0x000000ff
        /*069c*/ 	.word	0x00000008
        /*06a0*/ 	.short	0x010a
        /*06a2*/ 	.byte	0x05
	.zero		1


	//   ....[88]....
        /*06a4*/ 	.word	0x00003c60
        /*06a8*/ 	.word	0x000000ff
        /*06ac*/ 	.word	0x00000008
        /*06b0*/ 	.short	0x010a
        /*06b2*/ 	.byte	0x05
	.zero		1


	//   ....[89]....
        /*06b4*/ 	.word	0x00003c80
        /*06b8*/ 	.word	0x000000ff
        /*06bc*/ 	.word	0x00000008
        /*06c0*/ 	.short	0x010a
        /*06c2*/ 	.byte	0x05
	.zero		1


	//   ....[90]....
        /*06c4*/ 	.word	0x00003d40
        /*06c8*/ 	.word	0x000000ff
        /*06cc*/ 	.word	0x00000000
        /*06d0*/ 	.short	0x0101
        /*06d2*/ 	.byte	0x04
	.zero		1


	//   ....[91]....
        /*06d4*/ 	.word	0x00004070
        /*06d8*/ 	.word	0x00000000
        /*06dc*/ 	.word	0x00000120
        /*06e0*/ 	.short	0x010a
        /*06e2*/ 	.byte	0xff
	.zero		1


	//   ....[92]....
        /*06e4*/ 	.word	0x00004130
        /*06e8*/ 	.word	0x00000000
        /*06ec*/ 	.word	0x00000000
        /*06f0*/ 	.short	0x0101
        /*06f2*/ 	.byte	0xff
	.zero		1


	//   ....[93]....
        /*06f4*/ 	.word	0x000041f0
        /*06f8*/ 	.word	0x000000ff
        /*06fc*/ 	.word	0x00000000
        /*0700*/ 	.short	0x010a
        /*0702*/ 	.byte	0x04
	.zero		1


	//   ....[94]....
        /*0704*/ 	.word	0x00004200
        /*0708*/ 	.word	0x000000ff
        /*070c*/ 	.word	0x00000160
        /*0710*/ 	.short	0x010a
        /*0712*/ 	.byte	0x1f
	.zero		1


	//   ....[95]....
        /*0714*/ 	.word	0x000042b0
        /*0718*/ 	.word	0x000000ff
        /*071c*/ 	.word	0x00000000
        /*0720*/ 	.short	0x010a
        /*0722*/ 	.byte	0x05
	.zero		1


	//   ....[96]....
        /*0724*/ 	.word	0x000043e0
        /*0728*/ 	.word	0x000000ff
        /*072c*/ 	.word	0x00000000
        /*0730*/ 	.short	0x010a
        /*0732*/ 	.byte	0x04
	.zero		1


	//   ....[97]....
        /*0734*/ 	.word	0x000046e0
        /*0738*/ 	.word	0x000000ff
        /*073c*/ 	.word	0x00000000
        /*0740*/ 	.short	0x010a
        /*0742*/ 	.byte	0x04
	.zero		1


	//   ....[98]....
        /*0744*/ 	.word	0x00004770
        /*0748*/ 	.word	0x000000ff
        /*074c*/ 	.word	0x00000000
        /*0750*/ 	.short	0x010a
        /*0752*/ 	.byte	0x05
	.zero		1


	//   ....[99]....
        /*0754*/ 	.word	0x00004800
        /*0758*/ 	.word	0x000000ff
        /*075c*/ 	.word	0x00000000
        /*0760*/ 	.short	0x010a
        /*0762*/ 	.byte	0x05
	.zero		1


	//   ....[100]....
        /*0764*/ 	.word	0x000048a0
        /*0768*/ 	.word	0x00000000
        /*076c*/ 	.word	0x00000000
        /*0770*/ 	.short	0x010a
        /*0772*/ 	.byte	0xff
	.zero		1


	//   ....[101]....
        /*0774*/ 	.word	0x000048e0
        /*0778*/ 	.word	0x00000000
        /*077c*/ 	.word	0x00000000
        /*0780*/ 	.short	0x010a
        /*0782*/ 	.byte	0xff
	.zero		1


	//   ....[102]....
        /*0784*/ 	.word	0x00004950
        /*0788*/ 	.word	0x000000ff
        /*078c*/ 	.word	0x00000000
        /*0790*/ 	.short	0x0101
        /*0792*/ 	.byte	0x04
	.zero		1


	//   ....[103]....
        /*0794*/ 	.word	0x00004990
        /*0798*/ 	.word	0x000000ff
        /*079c*/ 	.word	0x000001a0
        /*07a0*/ 	.short	0x010a
        /*07a2*/ 	.byte	0x1a
	.zero		1


	//   ....[104]....
        /*07a4*/ 	.word	0x000049e0
        /*07a8*/ 	.word	0x000000ff
        /*07ac*/ 	.word	0x00000000
        /*07b0*/ 	.short	0x0101
        /*07b2*/ 	.byte	0x04
	.zero		1


	//   ....[105]....
        /*07b4*/ 	.word	0x00004e80
        /*07b8*/ 	.word	0x0000000c
        /*07bc*/ 	.word	0x00000120
        /*07c0*/ 	.short	0x010a
        /*07c2*/ 	.byte	0xff
	.zero		1


	//   ....[106]....
        /*07c4*/ 	.word	0x00004ff0
        /*07c8*/ 	.word	0x00000000
        /*07cc*/ 	.word	0x00000000
        /*07d0*/ 	.short	0x0101
        /*07d2*/ 	.byte	0xff
	.zero		1


	//   ....[107]....
        /*07d4*/ 	.word	0x00005480
        /*07d8*/ 	.word	0x000000ff
        /*07dc*/ 	.word	0x00000118
        /*07e0*/ 	.short	0x010a
        /*07e2*/ 	.byte	0x15
	.zero		1


	//   ....[108]....
        /*07e4*/ 	.word	0x00005600
        /*07e8*/ 	.word	0x000000ff
        /*07ec*/ 	.word	0x000000f0
        /*07f0*/ 	.short	0x010a
        /*07f2*/ 	.byte	0x15
	.zero		1


	//   ....[109]....
        /*07f4*/ 	.word	0x00005800
        /*07f8*/ 	.word	0x000000ff
        /*07fc*/ 	.word	0x000000d0
        /*0800*/ 	.short	0x010b
        /*0802*/ 	.byte	0x15
	.zero		1


	//   ....[110]....
        /*0804*/ 	.word	0x00005810
        /*0808*/ 	.word	0x000000ff
        /*080c*/ 	.word	0x00000000
        /*0810*/ 	.short	0x0101
        /*0812*/ 	.byte	0x06
	.zero		1


	//   ....[111]....
        /*0814*/ 	.word	0x00005820
        /*0818*/ 	.word	0x000000ff
        /*081c*/ 	.word	0x000000f8
        /*0820*/ 	.short	0x010a
        /*0822*/ 	.byte	0x15
	.zero		1


	//   ....[112]....
        /*0824*/ 	.word	0x000059d0
        /*0828*/ 	.word	0x000000ff
        /*082c*/ 	.word	0x000000d8
        /*0830*/ 	.short	0x010b
        /*0832*/ 	.byte	0x15
	.zero		1


	//   ....[113]....
        /*0834*/ 	.word	0x000059e0
        /*0838*/ 	.word	0x000000ff
        /*083c*/ 	.word	0x00000000
        /*0840*/ 	.short	0x0101
        /*0842*/ 	.byte	0x06
	.zero		1


	//   ....[114]....
        /*0844*/ 	.word	0x000059f0
        /*0848*/ 	.word	0x000000ff
        /*084c*/ 	.word	0x00000100
        /*0850*/ 	.short	0x010a
        /*0852*/ 	.byte	0x15
	.zero		1


	//   ....[115]....
        /*0854*/ 	.word	0x00005ba0
        /*0858*/ 	.word	0x000000ff
        /*085c*/ 	.word	0x000000e0
        /*0860*/ 	.short	0x010b
        /*0862*/ 	.byte	0x15
	.zero		1


	//   ....[116]....
        /*0864*/ 	.word	0x00005bb0
        /*0868*/ 	.word	0x000000ff
        /*086c*/ 	.word	0x00000000
        /*0870*/ 	.short	0x0101
        /*0872*/ 	.byte	0x06
	.zero		1


	//   ....[117]....
        /*0874*/ 	.word	0x00005bc0
        /*0878*/ 	.word	0x000000ff
        /*087c*/ 	.word	0x00000108
        /*0880*/ 	.short	0x010a
        /*0882*/ 	.byte	0x15
	.zero		1


	//   ....[118]....
        /*0884*/ 	.word	0x00005e00
        /*0888*/ 	.word	0x000000ff
        /*088c*/ 	.word	0x000000e8
        /*0890*/ 	.short	0x010b
        /*0892*/ 	.byte	0x15
	.zero		1


	//   ....[119]....
        /*0894*/ 	.word	0x00005e10
        /*0898*/ 	.word	0x000000ff
        /*089c*/ 	.word	0x00000000
        /*08a0*/ 	.short	0x0101
        /*08a2*/ 	.byte	0x25
	.zero		1


	//   ....[120]....
        /*08a4*/ 	.word	0x00005e50
        /*08a8*/ 	.word	0x000000ff
        /*08ac*/ 	.word	0x000000f0
        /*08b0*/ 	.short	0x010a
        /*08b2*/ 	.byte	0x15
	.zero		1


	//   ....[121]....
        /*08b4*/ 	.word	0x00005e70
        /*08b8*/ 	.word	0x000000ff
        /*08bc*/ 	.word	0x000000f8
        /*08c0*/ 	.short	0x010a
        /*08c2*/ 	.byte	0x15
	.zero		1


	//   ....[122]....
        /*08c4*/ 	.word	0x00005e90
        /*08c8*/ 	.word	0x000000ff
        /*08cc*/ 	.word	0x00000100
        /*08d0*/ 	.short	0x010a
        /*08d2*/ 	.byte	0x15
	.zero		1


	//   ....[123]....
        /*08d4*/ 	.word	0x00005ed0
        /*08d8*/ 	.word	0x00000000
        /*08dc*/ 	.word	0x00000108
        /*08e0*/ 	.short	0x010a
        /*08e2*/ 	.byte	0xff
	.zero		1


	//   ....[124]....
        /*08e4*/ 	.word	0x000061f0
        /*08e8*/ 	.word	0x00000003
        /*08ec*/ 	.word	0x00000120
        /*08f0*/ 	.short	0x010a
        /*08f2*/ 	.byte	0xff
	.zero		1


	//   ....[125]....
        /*08f4*/ 	.word	0x00006370
        /*08f8*/ 	.word	0x00000000
        /*08fc*/ 	.word	0x00000000
        /*0900*/ 	.short	0x0101
        /*0902*/ 	.byte	0xff
	.zero		1


	//   ....[126]....
        /*0904*/ 	.word	0x00006e50
        /*0908*/ 	.word	0x000000ff
        /*090c*/ 	.word	0x000000d0
        /*0910*/ 	.short	0x010a
        /*0912*/ 	.byte	0x2b
	.zero		1


	//   ....[127]....
        /*0914*/ 	.word	0x00006e80
        /*0918*/ 	.word	0x00000036
        /*091c*/ 	.word	0x00000140
        /*0920*/ 	.short	0x010a
        /*0922*/ 	.byte	0xff
	.zero		1


	//   ....[128]....
        /*0924*/ 	.word	0x00006f90
        /*0928*/ 	.word	0x000000ff
        /*092c*/ 	.word	0x000000d0
        /*0930*/ 	.short	0x010a
        /*0932*/ 	.byte	0x2b
	.zero		1


	//   ....[129]....
        /*0934*/ 	.word	0x00007060
        /*0938*/ 	.word	0x00000036
        /*093c*/ 	.word	0x00000140
        /*0940*/ 	.short	0x010a
        /*0942*/ 	.byte	0xff
	.zero		1


	//   ....[130]....
        /*0944*/ 	.word	0x00007820
        /*0948*/ 	.word	0x00000000
        /*094c*/ 	.word	0x00000000
        /*0950*/ 	.short	0x0101
        /*0952*/ 	.byte	0xff
	.zero		1


	//   ....[131]....
        /*0954*/ 	.word	0x00007830
        /*0958*/ 	.word	0x00000002
        /*095c*/ 	.word	0x000000d0
        /*0960*/ 	.short	0x010a
        /*0962*/ 	.byte	0xff
	.zero		1


	//   ....[132]....
        /*0964*/ 	.word	0x000078f0
        /*0968*/ 	.word	0x00000002
        /*096c*/ 	.word	0x000000d0
        /*0970*/ 	.short	0x010a
        /*0972*/ 	.byte	0xff
	.zero		1


	//   ....[133]....
        /*0974*/ 	.word	0x000080f0
        /*0978*/ 	.word	0x00000000
        /*097c*/ 	.word	0x00000000
        /*0980*/ 	.short	0x0101
        /*0982*/ 	.byte	0xff
	.zero		1


	//   ....[134]....
        /*0984*/ 	.word	0x00008110
        /*0988*/ 	.word	0x00000002
        /*098c*/ 	.word	0x000000d0
        /*0990*/ 	.short	0x010a
        /*0992*/ 	.byte	0xff
	.zero		1


	//   ....[135]....
        /*0994*/ 	.word	0x000081c0
        /*0998*/ 	.word	0x00000002
        /*099c*/ 	.word	0x000000d0
        /*09a0*/ 	.short	0x010a
        /*09a2*/ 	.byte	0xff
	.zero		1


	//   ....[136]....
        /*09a4*/ 	.word	0x000089c0
        /*09a8*/ 	.word	0x00000000
        /*09ac*/ 	.word	0x00000000
        /*09b0*/ 	.short	0x0101
        /*09b2*/ 	.byte	0xff
	.zero		1


	//   ....[137]....
        /*09b4*/ 	.word	0x000089e0
        /*09b8*/ 	.word	0x00000003
        /*09bc*/ 	.word	0x000000d0
        /*09c0*/ 	.short	0x010a
        /*09c2*/ 	.byte	0xff
	.zero		1


	//   ....[138]....
        /*09c4*/ 	.word	0x00008a90
        /*09c8*/ 	.word	0x00000003
        /*09cc*/ 	.word	0x000000d0
        /*09d0*/ 	.short	0x010a
        /*09d2*/ 	.byte	0xff
	.zero		1


	//   ....[139]....
        /*09d4*/ 	.word	0x00008d40
        /*09d8*/ 	.word	0x00000036
        /*09dc*/ 	.word	0x00000000
        /*09e0*/ 	.short	0x0101
        /*09e2*/ 	.byte	0xff
	.zero		1


	//   ....[140]....
        /*09e4*/ 	.word	0x000092e0
        /*09e8*/ 	.word	0x00000000
        /*09ec*/ 	.word	0x00000000
        /*09f0*/ 	.short	0x0101
        /*09f2*/ 	.byte	0xff
	.zero		1


	//   ....[141]....
        /*09f4*/ 	.word	0x00009580
        /*09f8*/ 	.word	0x000000ff
        /*09fc*/ 	.word	0x00000000
        /*0a00*/ 	.short	0x0101
        /*0a02*/ 	.byte	0x06
	.zero		1


	//   ....[142]....
        /*0a04*/ 	.word	0x000095a0
        /*0a08*/ 	.word	0x00000000
        /*0a0c*/ 	.word	0x00000190
        /*0a10*/ 	.short	0x010a
        /*0a12*/ 	.byte	0xff
	.zero		1


	//   ....[143]....
        /*0a14*/ 	.word	0x00009600
        /*0a18*/ 	.word	0x00000000
        /*0a1c*/ 	.word	0x00000068
        /*0a20*/ 	.short	0x010a
        /*0a22*/ 	.byte	0xff
	.zero		1


	//   ....[144]....
        /*0a24*/ 	.word	0x00009660
        /*0a28*/ 	.word	0x00000000
        /*0a2c*/ 	.word	0x00000068
        /*0a30*/ 	.short	0x010a
        /*0a32*/ 	.byte	0xff
	.zero		1


	//   ....[145]....
        /*0a34*/ 	.word	0x000096b0
        /*0a38*/ 	.word	0x00000003
        /*0a3c*/ 	.word	0x00000120
        /*0a40*/ 	.short	0x010a
        /*0a42*/ 	.byte	0xff
	.zero		1


	//   ....[146]....
        /*0a44*/ 	.word	0x00009710
        /*0a48*/ 	.word	0x00000000
        /*0a4c*/ 	.word	0x00000000
        /*0a50*/ 	.short	0x010a
        /*0a52*/ 	.byte	0xff
	.zero		1


	//   ....[147]....
        /*0a54*/ 	.word	0x00009770
        /*0a58*/ 	.word	0x00000000
        /*0a5c*/ 	.word	0x00000000
        /*0a60*/ 	.short	0x010a
        /*0a62*/ 	.byte	0xff
	.zero		1


	//   ....[148]....
        /*0a64*/ 	.word	0x000097d0
        /*0a68*/ 	.word	0x00000000
        /*0a6c*/ 	.word	0x00000000
        /*0a70*/ 	.short	0x010a
        /*0a72*/ 	.byte	0xff
	.zero		1


	//   ....[149]....
        /*0a74*/ 	.word	0x00009830
        /*0a78*/ 	.word	0x00000000
        /*0a7c*/ 	.word	0x00000000
        /*0a80*/ 	.short	0x010a
        /*0a82*/ 	.byte	0xff
	.zero		1


	//   ....[150]....
        /*0a84*/ 	.word	0x00009890
        /*0a88*/ 	.word	0x00000000
        /*0a8c*/ 	.word	0x00000000
        /*0a90*/ 	.short	0x010a
        /*0a92*/ 	.byte	0xff
	.zero		1


	//   ....[151]....
        /*0a94*/ 	.word	0x000098f0
        /*0a98*/ 	.word	0x00000000
        /*0a9c*/ 	.word	0x00000000
        /*0aa0*/ 	.short	0x010a
        /*0aa2*/ 	.byte	0xff
	.zero		1


	//   ....[152]....
        /*0aa4*/ 	.word	0x00009950
        /*0aa8*/ 	.word	0x00000000
        /*0aac*/ 	.word	0x00000000
        /*0ab0*/ 	.short	0x010a
        /*0ab2*/ 	.byte	0xff
	.zero		1


	//   ....[153]....
        /*0ab4*/ 	.word	0x000099b0
        /*0ab8*/ 	.word	0x00000000
        /*0abc*/ 	.word	0x00000000
        /*0ac0*/ 	.short	0x010a
        /*0ac2*/ 	.byte	0xff
	.zero		1


	//   ....[154]....
        /*0ac4*/ 	.word	0x00009a10
        /*0ac8*/ 	.word	0x00000000
        /*0acc*/ 	.word	0x00000000
        /*0ad0*/ 	.short	0x010a
        /*0ad2*/ 	.byte	0xff
	.zero		1


	//   ....[155]....
        /*0ad4*/ 	.word	0x00009a70
        /*0ad8*/ 	.word	0x00000000
        /*0adc*/ 	.word	0x00000000
        /*0ae0*/ 	.short	0x010a
        /*0ae2*/ 	.byte	0xff
	.zero		1


	//   ....[156]....
        /*0ae4*/ 	.word	0x00009ad0
        /*0ae8*/ 	.word	0x00000000
        /*0aec*/ 	.word	0x00000000
        /*0af0*/ 	.short	0x010a
        /*0af2*/ 	.byte	0xff
	.zero		1


	//   ....[157]....
        /*0af4*/ 	.word	0x00009b30
        /*0af8*/ 	.word	0x00000000
        /*0afc*/ 	.word	0x00000000
        /*0b00*/ 	.short	0x010a
        /*0b02*/ 	.byte	0xff
	.zero		1


	//   ....[158]....
        /*0b04*/ 	.word	0x00009b80
        /*0b08*/ 	.word	0x00000002
        /*0b0c*/ 	.word	0x00000180
        /*0b10*/ 	.short	0x010a
        /*0b12*/ 	.byte	0xff
	.zero		1


	//   ....[159]....
        /*0b14*/ 	.word	0x00009be0
        /*0b18*/ 	.word	0x00000002
        /*0b1c*/ 	.word	0x00000130
        /*0b20*/ 	.short	0x010a
        /*0b22*/ 	.byte	0xff
	.zero		1


	//   ....[160]....
        /*0b24*/ 	.word	0x00009c30
        /*0b28*/ 	.word	0x00000002
        /*0b2c*/ 	.word	0x00000120
        /*0b30*/ 	.short	0x010a
        /*0b32*/ 	.byte	0xff
	.zero		1


	//   ....[161]....
        /*0b34*/ 	.word	0x00009c90
        /*0b38*/ 	.word	0x00000000
        /*0b3c*/ 	.word	0x00000130
        /*0b40*/ 	.short	0x010a
        /*0b42*/ 	.byte	0xff
	.zero		1


	//   ....[162]....
        /*0b44*/ 	.word	0x00009cf0
        /*0b48*/ 	.word	0x00000005
        /*0b4c*/ 	.word	0x00000008
        /*0b50*/ 	.short	0x010a
        /*0b52*/ 	.byte	0xff
	.zero		1


	//   ....[163]....
        /*0b54*/ 	.word	0x00009dd0
        /*0b58*/ 	.word	0x00000000
        /*0b5c*/ 	.word	0x00000008
        /*0b60*/ 	.short	0x010a
        /*0b62*/ 	.byte	0xff
	.zero		1


	//   ....[164]....
        /*0b64*/ 	.word	0x00009e20
        /*0b68*/ 	.word	0x00000000
        /*0b6c*/ 	.word	0x00000120
        /*0b70*/ 	.short	0x010a
        /*0b72*/ 	.byte	0xff
	.zero		1


	//   ....[165]....
        /*0b74*/ 	.word	0x00009e80
        /*0b78*/ 	.word	0x00000000
        /*0b7c*/ 	.word	0x00000160
        /*0b80*/ 	.short	0x010a
        /*0b82*/ 	.byte	0xff
	.zero		1


	//   ....[166]....
        /*0b84*/ 	.word	0x00009ee0
        /*0b88*/ 	.word	0x00000000
        /*0b8c*/ 	.word	0x00000000
        /*0b90*/ 	.short	0x010a
        /*0b92*/ 	.byte	0xff
	.zero		1


	//   ....[167]....
        /*0b94*/ 	.word	0x00009f40
        /*0b98*/ 	.word	0x00000000
        /*0b9c*/ 	.word	0x00000000
        /*0ba0*/ 	.short	0x010a
        /*0ba2*/ 	.byte	0xff
	.zero		1


	//   ....[168]....
        /*0ba4*/ 	.word	0x00009fa0
        /*0ba8*/ 	.word	0x00000000
        /*0bac*/ 	.word	0x00000000
        /*0bb0*/ 	.short	0x010a
        /*0bb2*/ 	.byte	0xff
	.zero		1


	//   ....[169]....
        /*0bb4*/ 	.word	0x0000a000
        /*0bb8*/ 	.word	0x00000000
        /*0bbc*/ 	.word	0x00000000
        /*0bc0*/ 	.short	0x010a
        /*0bc2*/ 	.byte	0xff
	.zero		1


	//   ....[170]....
        /*0bc4*/ 	.word	0x0000a060
        /*0bc8*/ 	.word	0x00000000
        /*0bcc*/ 	.word	0x000001a0
        /*0bd0*/ 	.short	0x010a
        /*0bd2*/ 	.byte	0xff
	.zero		1


	//   ....[171]....
        /*0bd4*/ 	.word	0x0000a0b0
        /*0bd8*/ 	.word	0x0000000c
        /*0bdc*/ 	.word	0x00000120
        /*0be0*/ 	.short	0x010a
        /*0be2*/ 	.byte	0xff
	.zero		1


	//   ....[172]....
        /*0be4*/ 	.word	0x0000a110
        /*0be8*/ 	.word	0x00000000
        /*0bec*/ 	.word	0x00000118
        /*0bf0*/ 	.short	0x010a
        /*0bf2*/ 	.byte	0xff
	.zero		1


	//   ....[173]....
        /*0bf4*/ 	.word	0x0000a170
        /*0bf8*/ 	.word	0x00000000
        /*0bfc*/ 	.word	0x000000f0
        /*0c00*/ 	.short	0x010a
        /*0c02*/ 	.byte	0xff
	.zero		1


	//   ....[174]....
        /*0c04*/ 	.word	0x0000a1d0
        /*0c08*/ 	.word	0x00000000
        /*0c0c*/ 	.word	0x000000f8
        /*0c10*/ 	.short	0x010a
        /*0c12*/ 	.byte	0xff
	.zero		1


	//   ....[175]....
        /*0c14*/ 	.word	0x0000a230
        /*0c18*/ 	.word	0x00000000
        /*0c1c*/ 	.word	0x00000100
        /*0c20*/ 	.short	0x010a
        /*0c22*/ 	.byte	0xff
	.zero		1


	//   ....[176]....
        /*0c24*/ 	.word	0x0000a290
        /*0c28*/ 	.word	0x00000000
        /*0c2c*/ 	.word	0x00000108
        /*0c30*/ 	.short	0x010a
        /*0c32*/ 	.byte	0xff
	.zero		1


	//   ....[177]....
        /*0c34*/ 	.word	0x0000a2f0
        /*0c38*/ 	.word	0x00000000
        /*0c3c*/ 	.word	0x000000f0
        /*0c40*/ 	.short	0x010a
        /*0c42*/ 	.byte	0xff
	.zero		1


	//   ....[178]....
        /*0c44*/ 	.word	0x0000a350
        /*0c48*/ 	.word	0x00000000
        /*0c4c*/ 	.word	0x000000f8
        /*0c50*/ 	.short	0x010a
        /*0c52*/ 	.byte	0xff
	.zero		1


	//   ....[179]....
        /*0c54*/ 	.word	0x0000a3b0
        /*0c58*/ 	.word	0x00000000
        /*0c5c*/ 	.word	0x00000100
        /*0c60*/ 	.short	0x010a
        /*0c62*/ 	.byte	0xff
	.zero		1


	//   ....[180]....
        /*0c64*/ 	.word	0x0000a400
        /*0c68*/ 	.word	0x00000003
        /*0c6c*/ 	.word	0x00000120
        /*0c70*/ 	.short	0x010a
        /*0c72*/ 	.byte	0xff
	.zero		1


	//   ....[181]....
        /*0c74*/ 	.word	0x0000a460
        /*0c78*/ 	.word	0x00000002
        /*0c7c*/ 	.word	0x000000d0
        /*0c80*/ 	.short	0x010a
        /*0c82*/ 	.byte	0xff
	.zero		1


	//   ....[182]....
        /*0c84*/ 	.word	0x0000a4b0
        /*0c88*/ 	.word	0x00000036
        /*0c8c*/ 	.word	0x00000140
        /*0c90*/ 	.short	0x010a
        /*0c92*/ 	.byte	0xff
	.zero		1


	//   ....[183]....
        /*0c94*/ 	.word	0x0000a500
        /*0c98*/ 	.word	0x00000002
        /*0c9c*/ 	.word	0x000000d0
        /*0ca0*/ 	.short	0x010a
        /*0ca2*/ 	.byte	0xff
	.zero		1


	//   ....[184]....
        /*0ca4*/ 	.word	0x0000a550
        /*0ca8*/ 	.word	0x00000002
        /*0cac*/ 	.word	0x000000d0
        /*0cb0*/ 	.short	0x010a
        /*0cb2*/ 	.byte	0xff
	.zero		1


	//   ....[185]....
        /*0cb4*/ 	.word	0x0000a5a0
        /*0cb8*/ 	.word	0x00000003
        /*0cbc*/ 	.word	0x000000d0
        /*0cc0*/ 	.short	0x010a
        /*0cc2*/ 	.byte	0xff
	.zero		1


	//----- nvinfo : EIATTR_NUM_MBARRIERS
	.align		4
.L_47:
        /*0cc4*/ 	.byte	0x03, 0x38
        /*0cc6*/ 	.short	0x0035


	//----- nvinfo : EIATTR_EXIT_INSTR_OFFSETS
	.align		4
        /*0cc8*/ 	.byte	0x04, 0x1c
        /*0cca*/ 	.short	(.L_49 - .L_48)


	//   ....[0]....
.L_48:
        /*0ccc*/ 	.word	0x00003350


	//   ....[1]....
        /*0cd0*/ 	.word	0x00003840


	//   ....[2]....
        /*0cd4*/ 	.word	0x000038a0


	//   ....[3]....
        /*0cd8*/ 	.word	0x00004c10


	//   ....[4]....
        /*0cdc*/ 	.word	0x00005f00


	//   ....[5]....
        /*0ce0*/ 	.word	0x00005f40


	//   ....[6]....
        /*0ce4*/ 	.word	0x00009480


	//   ....[7]....
        /*0ce8*/ 	.word	0x000094f0


	//   ....[8]....
        /*0cec*/ 	.word	0x00009520


	//   ....[9]....
        /*0cf0*/ 	.word	0x00009590


	//----- nvinfo : EIATTR_MAX_THREADS
	.align		4
.L_49:
        /*0cf4*/ 	.byte	0x04, 0x05
        /*0cf6*/ 	.short	(.L_51 - .L_50)
.L_50:
        /*0cf8*/ 	.word	0x00000100
        /*0cfc*/ 	.word	0x00000001
        /*0d00*/ 	.word	0x00000001


	//----- nvinfo : EIATTR_CRS_STACK_SIZE
	.align		4
.L_51:
        /*0d04*/ 	.byte	0x04, 0x1e
        /*0d06*/ 	.short	(.L_53 - .L_52)
.L_52:
        /*0d08*/ 	.word	0x00000000


	//----- nvinfo : EIATTR_CBANK_PARAM_SIZE
	.align		4
.L_53:
        /*0d0c*/ 	.byte	0x03, 0x19
        /*0d0e*/ 	.short	0x0800


	//----- nvinfo : EIATTR_PARAM_CBANK
	.align		4
        /*0d10*/ 	.byte	0x04, 0x0a
        /*0d12*/ 	.short	(.L_55 - .L_54)
	.align		4
.L_54:
        /*0d14*/ 	.word	index@(.nv.constant0._ZN7cutlass13device_kernelINS_4gemm6kernel13GemmUniversalIN4cute5tupleIJiiiiEEENS1_10collective13CollectiveMmaINS1_35MainloopSm100TmaUmmaWarpSpecializedILi13ELi2ELi4ENS5_IJNS4_1CILi4EEENSA_ILi2EEENSA_ILi1EEEEEEEENS5_IJNSA_ILi128EEESG_NSA_ILi64EEEEEENS_6half_tENS5_IJlSD_lEEESJ_NS5_IJSD_llEEENS4_8TiledMMAINS4_8MMA_AtomIJNS4_26SM100_MMA_F16BF16_2x1SM_SSISJ_SJ_fLi128ELi128ELNS4_4UMMA5MajorE0ELSQ_1ELNSP_7ScaleInE0ELSR_0EEEEEENS4_6LayoutINS5_IJSD_SD_SD_EEENS5_IJNSA_ILi0EEESW_SW_EEEEENS5_IJNS4_10UnderscoreESZ_SZ_EEEEENS4_28SM100_TMA_2SM_LOAD_MULTICASTENS4_14ComposedLayoutINS4_7SwizzleILi3ELi4ELi3EEENS4_18smem_ptr_flag_bitsILi16EEENSU_INS5_IJNSA_ILi8EEESH_EEENS5_IJSH_SD_EEEEEEEvNS4_8identityES12_NS13_IS15_S17_NSU_INS5_IJSH_S18_EEENS5_IJSD_SH_EEEEEEEvS1D_EENS_8epilogue10collective18CollectiveEpilogueINS1J_23Sm100TmaWarpSpecializedILi4ELi2ELi16ELb1ELb0EEEJNS5_IJSH_SG_SH_EEENS5_IJNSU_ISH_SD_EENSU_INS5_IJNSA_ILi16EEESC_EEES1F_EEEEESJ_SK_SJ_SK_NS1J_6fusion15FusionCallbacksIS1N_NS1U_17LinearCombinationISJ_fSJ_fLNS_15FloatRoundStyleE2EEES1O_S1T_JEEENS4_5SM1004TMEM4LOAD26SM100_TMEM_LOAD_32dp32b16xENS4_13SM90_TMA_LOADENS13_INS14_ILi1ELi4ELi3EEES17_NSU_INS5_IJS18_S1Q_EEENS5_IJS1Q_SD_EEEEEEENS4_39AutoVectorizingCopyWithAssumedAlignmentILi128EEENS4_14SM90_TMA_STOREES29_S2B_S2B_EEEvvEEEEvNT_6ParamsE)
        /*0d18*/ 	.short	0x0380
        /*0d1a*/ 	.short	0x0800


	//----- nvinfo : EIATTR_SW_WAR
	.align		4
.L_55:
        /*0d1c*/ 	.byte	0x04, 0x36
        /*0d1e*/ 	.short	(.L_57 - .L_56)
.L_56:
        /*0d20*/ 	.word	0x00000008
.L_57:


//--------------------- .nv.callgraph             --------------------------
	.section	.nv.callgraph,"",@"SHT_CUDA_CALLGRAPH"
	.align	4
	.sectionentsize	8
	.align		4
        /*0000*/ 	.word	0x00000000
	.align		4
        /*0004*/ 	.word	0xffffffff
	.align		4
        /*0008*/ 	.word	index@(_ZN7cutlass13device_kernelINS_4gemm6kernel13GemmUniversalIN4cute5tupleIJiiiiEEENS1_10collective13CollectiveMmaINS1_35MainloopSm100TmaUmmaWarpSpecializedILi13ELi2ELi4ENS5_IJNS4_1CILi4EEENSA_ILi2EEENSA_ILi1EEEEEEEENS5_IJNSA_ILi128EEESG_NSA_ILi64EEEEEENS_6half_tENS5_IJlSD_lEEESJ_NS5_IJSD_llEEENS4_8TiledMMAINS4_8MMA_AtomIJNS4_26SM100_MMA_F16BF16_2x1SM_SSISJ_SJ_fLi128ELi128ELNS4_4UMMA5MajorE0ELSQ_1ELNSP_7ScaleInE0ELSR_0EEEEEENS4_6LayoutINS5_IJSD_SD_SD_EEENS5_IJNSA_ILi0EEESW_SW_EEEEENS5_IJNS4_10UnderscoreESZ_SZ_EEEEENS4_28SM100_TMA_2SM_LOAD_MULTICASTENS4_14ComposedLayoutINS4_7SwizzleILi3ELi4ELi3EEENS4_18smem_ptr_flag_bitsILi16EEENSU_INS5_IJNSA_ILi8EEESH_EEENS5_IJSH_SD_EEEEEEEvNS4_8identityES12_NS13_IS15_S17_NSU_INS5_IJSH_S18_EEENS5_IJSD_SH_EEEEEEEvS1D_EENS_8epilogue10collective18CollectiveEpilogueINS1J_23Sm100TmaWarpSpecializedILi4ELi2ELi16ELb1ELb0EEEJNS5_IJSH_SG_SH_EEENS5_IJNSU_ISH_SD_EENSU_INS5_IJNSA_ILi16EEESC_EEES1F_EEEEESJ_SK_SJ_SK_NS1J_6fusion15FusionCallbacksIS1N_NS1U_17LinearCombinationISJ_fSJ_fLNS_15FloatRoundStyleE2EEES1O_S1T_JEEENS4_5SM1004TMEM4LOAD26SM100_TMEM_LOAD_32dp32b16xENS4_13SM90_TMA_LOADENS13_INS14_ILi1ELi4ELi3EEES17_NSU_INS5_IJS18_S1Q_EEENS5_IJS1Q_SD_EEEEEEENS4_39AutoVectorizingCopyWithAssumedAlignmentILi128EEENS4_14SM90_TMA_STOREES29_S2B_S2B_EEEvvEEEEvNT_6ParamsE)
	.align		4
        /*000c*/ 	.word	index@(__assertfail)
	.align		4
        /*0010*/ 	.word	0x00000000
	.align		4
        /*0014*/ 	.word	0xfffffffe
	.align		4
        /*0018*/ 	.word	0x00000000
	.align		4
        /*001c*/ 	.word	0xfffffffd
	.align		4
        /*0020*/ 	.word	0x00000000
	.align		4
        /*0024*/ 	.word	0xfffffffc


//--------------------- .nv.constant4             --------------------------
	.section	.nv.constant4,"a",@progbits
	.align	8
	.align		8
.nv.constant4:
        /*0000*/ 	.dword	__assertfail
	.align		8
        /*0008*/ 	.dword	__unnamed_1
	.align		8
        /*0010*/ 	.dword	__unnamed_2
	.align		8
        /*0018*/ 	.dword	_ZN40_INTERNAL_5d474483_4_k_cu_87037640_336954cuda3std3__45__cpo5beginE
	.align		8
        /*0020*/ 	.dword	_ZN40_INTERNAL_5d474483_4_k_cu_87037640_336954cuda3std3__45__cpo3endE
	.align		8
        /*0028*/ 	.dword	_ZN40_INTERNAL_5d474483_4_k_cu_87037640_336954cuda3std3__45__cpo6cbeginE
	.align		8
        /*0030*/ 	.dword	_ZN40_INTERNAL_5d474483_4_k_cu_87037640_336954cuda3std3__45__cpo4cendE
	.align		8
        /*0038*/ 	.dword	_ZN40_INTERNAL_5d474483_4_k_cu_87037640_336954cuda3std3__442_GLOBAL__N__5d474483_4_k_cu_87037640_336956ignoreE
	.align		8
        /*0040*/ 	.dword	_ZN40_INTERNAL_5d474483_4_k_cu_87037640_336954cuda3std3__419piecewise_constructE
	.align		8
        /*0048*/ 	.dword	_ZN40_INTERNAL_5d474483_4_k_cu_87037640_336954cuda3std3__48in_placeE
	.align		8
        /*0050*/ 	.dword	_ZN40_INTERNAL_5d474483_4_k_cu_87037640_336954cuda3std6ranges3__45__cpo4swapE
	.align		8
        /*0058*/ 	.dword	_ZN40_INTERNAL_5d474483_4_k_cu_87037640_336954cuda3std6ranges3__45__cpo9iter_moveE
	.align		8
        /*0060*/ 	.dword	_ZN40_INTERNAL_5d474483_4_k_cu_87037640_336954cute7productE
	.align		8
        /*0068*/ 	.dword	_ZN40_INTERNAL_5d474483_4_k_cu_87037640_336954cute1_E
	.align		8
        /*0070*/ 	.dword	$str$25
	.align		8
        /*0078*/ 	.dword	$str$26
	.align		8
        /*0080*/ 	.dword	$str$27
	.align		8
        /*0088*/ 	.dword	$str$28


//--------------------- .text._ZN7cutlass13device_kernelINS_4gemm6kernel13GemmUniversalIN4cute5tupleIJiiiiEEENS1_10collective13CollectiveMmaINS1_35MainloopSm100TmaUmmaWarpSpecializedILi13ELi2ELi4ENS5_IJNS4_1CILi4EEENSA_ILi2EEENSA_ILi1EEEEEEEENS5_IJNSA_ILi128EEESG_NSA_ILi64EEEEEENS_6half_tENS5_IJlSD_lEEESJ_NS5_IJSD_llEEENS4_8TiledMMAINS4_8MMA_AtomIJNS4_26SM100_MMA_F16BF16_2x1SM_SSISJ_SJ_fLi128ELi128ELNS4_4UMMA5MajorE0ELSQ_1ELNSP_7ScaleInE0ELSR_0EEEEEENS4_6LayoutINS5_IJSD_SD_SD_EEENS5_IJNSA_ILi0EEESW_SW_EEEEENS5_IJNS4_10UnderscoreESZ_SZ_EEEEENS4_28SM100_TMA_2SM_LOAD_MULTICASTENS4_14ComposedLayoutINS4_7SwizzleILi3ELi4ELi3EEENS4_18smem_ptr_flag_bitsILi16EEENSU_INS5_IJNSA_ILi8EEESH_EEENS5_IJSH_SD_EEEEEEEvNS4_8identityES12_NS13_IS15_S17_NSU_INS5_IJSH_S18_EEENS5_IJSD_SH_EEEEEEEvS1D_EENS_8epilogue10collective18CollectiveEpilogueINS1J_23Sm100TmaWarpSpecializedILi4ELi2ELi16ELb1ELb0EEEJNS5_IJSH_SG_SH_EEENS5_IJNSU_ISH_SD_EENSU_INS5_IJNSA_ILi16EEESC_EEES1F_EEEEESJ_SK_SJ_SK_NS1J_6fusion15FusionCallbacksIS1N_NS1U_17LinearCombinationISJ_fSJ_fLNS_15FloatRoundStyleE2EEES1O_S1T_JEEENS4_5SM1004TMEM4LOAD26SM100_TMEM_LOAD_32dp32b16xENS4_13SM90_TMA_LOADENS13_INS14_ILi1ELi4ELi3EEES17_NSU_INS5_IJS18_S1Q_EEENS5_IJS1Q_SD_EEEEEEENS4_39AutoVectorizingCopyWithAssumedAlignmentILi128EEENS4_14SM90_TMA_STOREES29_S2B_S2B_EEEvvEEEEvNT_6ParamsE --------------------------
	.section	.text._ZN7cutlass13device_kernelINS_4gemm6kernel13GemmUniversalIN4cute5tupleIJiiiiEEENS1_10collective13CollectiveMmaINS1_35MainloopSm100TmaUmmaWarpSpecializedILi13ELi2ELi4ENS5_IJNS4_1CILi4EEENSA_ILi2EEENSA_ILi1EEEEEEEENS5_IJNSA_ILi128EEESG_NSA_ILi64EEEEEENS_6half_tENS5_IJlSD_lEEESJ_NS5_IJSD_llEEENS4_8TiledMMAINS4_8MMA_AtomIJNS4_26SM100_MMA_F16BF16_2x1SM_SSISJ_SJ_fLi128ELi128ELNS4_4UMMA5MajorE0ELSQ_1ELNSP_7ScaleInE0ELSR_0EEEEEENS4_6LayoutINS5_IJSD_SD_SD_EEENS5_IJNSA_ILi0EEESW_SW_EEEEENS5_IJNS4_10UnderscoreESZ_SZ_EEEEENS4_28SM100_TMA_2SM_LOAD_MULTICASTENS4_14ComposedLayoutINS4_7SwizzleILi3ELi4ELi3EEENS4_18smem_ptr_flag_bitsILi16EEENSU_INS5_IJNSA_ILi8EEESH_EEENS5_IJSH_SD_EEEEEEEvNS4_8identityES12_NS13_IS15_S17_NSU_INS5_IJSH_S18_EEENS5_IJSD_SH_EEEEEEEvS1D_EENS_8epilogue10collective18CollectiveEpilogueINS1J_23Sm100TmaWarpSpecializedILi4ELi2ELi16ELb1ELb0EEEJNS5_IJSH_SG_SH_EEENS5_IJNSU_ISH_SD_EENSU_INS5_IJNSA_ILi16EEESC_EEES1F_EEEEESJ_SK_SJ_SK_NS1J_6fusion15FusionCallbacksIS1N_NS1U_17LinearCombinationISJ_fSJ_fLNS_15FloatRoundStyleE2EEES1O_S1T_JEEENS4_5SM1004TMEM4LOAD26SM100_TMEM_LOAD_32dp32b16xENS4_13SM90_TMA_LOADENS13_INS14_ILi1ELi4ELi3EEES17_NSU_INS5_IJS18_S1Q_EEENS5_IJS1Q_SD_EEEEEEENS4_39AutoVectorizingCopyWithAssumedAlignmentILi128EEENS4_14SM90_TMA_STOREES29_S2B_S2B_EEEvvEEEEvNT_6ParamsE,"ax",@progbits
	.align	128
.text._ZN7cutlass13device_kernelINS_4gemm6kernel13GemmUniversalIN4cute5tupleIJiiiiEEENS1_10collective13CollectiveMmaINS1_35MainloopSm100TmaUmmaWarpSpecializedILi13ELi2ELi4ENS5_IJNS4_1CILi4EEENSA_ILi2EEENSA_ILi1EEEEEEEENS5_IJNSA_ILi128EEESG_NSA_ILi64EEEEEENS_6half_tENS5_IJlSD_lEEESJ_NS5_IJSD_llEEENS4_8TiledMMAINS4_8MMA_AtomIJNS4_26SM100_MMA_F16BF16_2x1SM_SSISJ_SJ_fLi128ELi128ELNS4_4UMMA5MajorE0ELSQ_1ELNSP_7ScaleInE0ELSR_0EEEEEENS4_6LayoutINS5_IJSD_SD_SD_EEENS5_IJNSA_ILi0EEESW_SW_EEEEENS5_IJNS4_10UnderscoreESZ_SZ_EEEEENS4_28SM100_TMA_2SM_LOAD_MULTICASTENS4_14ComposedLayoutINS4_7SwizzleILi3ELi4ELi3EEENS4_18smem_ptr_flag_bitsILi16EEENSU_INS5_IJNSA_ILi8EEESH_EEENS5_IJSH_SD_EEEEEEEvNS4_8identityES12_NS13_IS15_S17_NSU_INS5_IJSH_S18_EEENS5_IJSD_SH_EEEEEEEvS1D_EENS_8epilogue10collective18CollectiveEpilogueINS1J_23Sm100TmaWarpSpecializedILi4ELi2ELi16ELb1ELb0EEEJNS5_IJSH_SG_SH_EEENS5_IJNSU_ISH_SD_EENSU_INS5_IJNSA_ILi16EEESC_EEES1F_EEEEESJ_SK_SJ_SK_NS1J_6fusion15FusionCallbacksIS1N_NS1U_17LinearCombinationISJ_fSJ_fLNS_15FloatRoundStyleE2EEES1O_S1T_JEEENS4_5SM1004TMEM4LOAD26SM100_TMEM_LOAD_32dp32b16xENS4_13SM90_TMA_LOADENS13_INS14_ILi1ELi4ELi3EEES17_NSU_INS5_IJS18_S1Q_EEENS5_IJS1Q_SD_EEEEEEENS4_39AutoVectorizingCopyWithAssumedAlignmentILi128EEENS4_14SM90_TMA_STOREES29_S2B_S2B_EEEvvEEEEvNT_6ParamsE:
        .type           _ZN7cutlass13device_kernelINS_4gemm6kernel13GemmUniversalIN4cute5tupleIJiiiiEEENS1_10collective13CollectiveMmaINS1_35MainloopSm100TmaUmmaWarpSpecializedILi13ELi2ELi4ENS5_IJNS4_1CILi4EEENSA_ILi2EEENSA_ILi1EEEEEEEENS5_IJNSA_ILi128EEESG_NSA_ILi64EEEEEENS_6half_tENS5_IJlSD_lEEESJ_NS5_IJSD_llEEENS4_8TiledMMAINS4_8MMA_AtomIJNS4_26SM100_MMA_F16BF16_2x1SM_SSISJ_SJ_fLi128ELi128ELNS4_4UMMA5MajorE0ELSQ_1ELNSP_7ScaleInE0ELSR_0EEEEEENS4_6LayoutINS5_IJSD_SD_SD_EEENS5_IJNSA_ILi0EEESW_SW_EEEEENS5_IJNS4_10UnderscoreESZ_SZ_EEEEENS4_28SM100_TMA_2SM_LOAD_MULTICASTENS4_14ComposedLayoutINS4_7SwizzleILi3ELi4ELi3EEENS4_18smem_ptr_flag_bitsILi16EEENSU_INS5_IJNSA_ILi8EEESH_EEENS5_IJSH_SD_EEEEEEEvNS4_8identityES12_NS13_IS15_S17_NSU_INS5_IJSH_S18_EEENS5_IJSD_SH_EEEEEEEvS1D_EENS_8epilogue10collective18CollectiveEpilogueINS1J_23Sm100TmaWarpSpecializedILi4ELi2ELi16ELb1ELb0EEEJNS5_IJSH_SG_SH_EEENS5_IJNSU_ISH_SD_EENSU_INS5_IJNSA_ILi16EEESC_EEES1F_EEEEESJ_SK_SJ_SK_NS1J_6fusion15FusionCallbacksIS1N_NS1U_17LinearCombinationISJ_fSJ_fLNS_15FloatRoundStyleE2EEES1O_S1T_JEEENS4_5SM1004TMEM4LOAD26SM100_TMEM_LOAD_32dp32b16xENS4_13SM90_TMA_LOADENS13_INS14_ILi1ELi4ELi3EEES17_NSU_INS5_IJS18_S1Q_EEENS5_IJS1Q_SD_EEEEEEENS4_39AutoVectorizingCopyWithAssumedAlignmentILi128EEENS4_14SM90_TMA_STOREES29_S2B_S2B_EEEvvEEEEvNT_6ParamsE,@function
        .size           _ZN7cutlass13device_kernelINS_4gemm6kernel13GemmUniversalIN4cute5tupleIJiiiiEEENS1_10collective13CollectiveMmaINS1_35MainloopSm100TmaUmmaWarpSpecializedILi13ELi2ELi4ENS5_IJNS4_1CILi4EEENSA_ILi2EEENSA_ILi1EEEEEEEENS5_IJNSA_ILi128EEESG_NSA_ILi64EEEEEENS_6half_tENS5_IJlSD_lEEESJ_NS5_IJSD_llEEENS4_8TiledMMAINS4_8MMA_AtomIJNS4_26SM100_MMA_F16BF16_2x1SM_SSISJ_SJ_fLi128ELi128ELNS4_4UMMA5MajorE0ELSQ_1ELNSP_7ScaleInE0ELSR_0EEEEEENS4_6LayoutINS5_IJSD_SD_SD_EEENS5_IJNSA_ILi0EEESW_SW_EEEEENS5_IJNS4_10UnderscoreESZ_SZ_EEEEENS4_28SM100_TMA_2SM_LOAD_MULTICASTENS4_14ComposedLayoutINS4_7SwizzleILi3ELi4ELi3EEENS4_18smem_ptr_flag_bitsILi16EEENSU_INS5_IJNSA_ILi8EEESH_EEENS5_IJSH_SD_EEEEEEEvNS4_8identityES12_NS13_IS15_S17_NSU_INS5_IJSH_S18_EEENS5_IJSD_SH_EEEEEEEvS1D_EENS_8epilogue10collective18CollectiveEpilogueINS1J_23Sm100TmaWarpSpecializedILi4ELi2ELi16ELb1ELb0EEEJNS5_IJSH_SG_SH_EEENS5_IJNSU_ISH_SD_EENSU_INS5_IJNSA_ILi16EEESC_EEES1F_EEEEESJ_SK_SJ_SK_NS1J_6fusion15FusionCallbacksIS1N_NS1U_17LinearCombinationISJ_fSJ_fLNS_15FloatRoundStyleE2EEES1O_S1T_JEEENS4_5SM1004TMEM4LOAD26SM100_TMEM_LOAD_32dp32b16xENS4_13SM90_TMA_LOADENS13_INS14_ILi1ELi4ELi3EEES17_NSU_INS5_IJS18_S1Q_EEENS5_IJS1Q_SD_EEEEEEENS4_39AutoVectorizingCopyWithAssumedAlignmentILi128EEENS4_14SM90_TMA_STOREES29_S2B_S2B_EEEvvEEEEvNT_6ParamsE,(.L_x_225 - _ZN7cutlass13device_kernelINS_4gemm6kernel13GemmUniversalIN4cute5tupleIJiiiiEEENS1_10collective13CollectiveMmaINS1_35MainloopSm100TmaUmmaWarpSpecializedILi13ELi2ELi4ENS5_IJNS4_1CILi4EEENSA_ILi2EEENSA_ILi1EEEEEEEENS5_IJNSA_ILi128EEESG_NSA_ILi64EEEEEENS_6half_tENS5_IJlSD_lEEESJ_NS5_IJSD_llEEENS4_8TiledMMAINS4_8MMA_AtomIJNS4_26SM100_MMA_F16BF16_2x1SM_SSISJ_SJ_fLi128ELi128ELNS4_4UMMA5MajorE0ELSQ_1ELNSP_7ScaleInE0ELSR_0EEEEEENS4_6LayoutINS5_IJSD_SD_SD_EEENS5_IJNSA_ILi0EEESW_SW_EEEEENS5_IJNS4_10UnderscoreESZ_SZ_EEEEENS4_28SM100_TMA_2SM_LOAD_MULTICASTENS4_14ComposedLayoutINS4_7SwizzleILi3ELi4ELi3EEENS4_18smem_ptr_flag_bitsILi16EEENSU_INS5_IJNSA_ILi8EEESH_EEENS5_IJSH_SD_EEEEEEEvNS4_8identityES12_NS13_IS15_S17_NSU_INS5_IJSH_S18_EEENS5_IJSD_SH_EEEEEEEvS1D_EENS_8epilogue10collective18CollectiveEpilogueINS1J_23Sm100TmaWarpSpecializedILi4ELi2ELi16ELb1ELb0EEEJNS5_IJSH_SG_SH_EEENS5_IJNSU_ISH_SD_EENSU_INS5_IJNSA_ILi16EEESC_EEES1F_EEEEESJ_SK_SJ_SK_NS1J_6fusion15FusionCallbacksIS1N_NS1U_17LinearCombinationISJ_fSJ_fLNS_15FloatRoundStyleE2EEES1O_S1T_JEEENS4_5SM1004TMEM4LOAD26SM100_TMEM_LOAD_32dp32b16xENS4_13SM90_TMA_LOADENS13_INS14_ILi1ELi4ELi3EEES17_NSU_INS5_IJS18_S1Q_EEENS5_IJS1Q_SD_EEEEEEENS4_39AutoVectorizingCopyWithAssumedAlignmentILi128EEENS4_14SM90_TMA_STOREES29_S2B_S2B_EEEvvEEEEvNT_6ParamsE)
        .other          _ZN7cutlass13device_kernelINS_4gemm6kernel13GemmUniversalIN4cute5tupleIJiiiiEEENS1_10collective13CollectiveMmaINS1_35MainloopSm100TmaUmmaWarpSpecializedILi13ELi2ELi4ENS5_IJNS4_1CILi4EEENSA_ILi2EEENSA_ILi1EEEEEEEENS5_IJNSA_ILi128EEESG_NSA_ILi64EEEEEENS_6half_tENS5_IJlSD_lEEESJ_NS5_IJSD_llEEENS4_8TiledMMAINS4_8MMA_AtomIJNS4_26SM100_MMA_F16BF16_2x1SM_SSISJ_SJ_fLi128ELi128ELNS4_4UMMA5MajorE0ELSQ_1ELNSP_7ScaleInE0ELSR_0EEEEEENS4_6LayoutINS5_IJSD_SD_SD_EEENS5_IJNSA_ILi0EEESW_SW_EEEEENS5_IJNS4_10UnderscoreESZ_SZ_EEEEENS4_28SM100_TMA_2SM_LOAD_MULTICASTENS4_14ComposedLayoutINS4_7SwizzleILi3ELi4ELi3EEENS4_18smem_ptr_flag_bitsILi16EEENSU_INS5_IJNSA_ILi8EEESH_EEENS5_IJSH_SD_EEEEEEEvNS4_8identityES12_NS13_IS15_S17_NSU_INS5_IJSH_S18_EEENS5_IJSD_SH_EEEEEEEvS1D_EENS_8epilogue10collective18CollectiveEpilogueINS1J_23Sm100TmaWarpSpecializedILi4ELi2ELi16ELb1ELb0EEEJNS5_IJSH_SG_SH_EEENS5_IJNSU_ISH_SD_EENSU_INS5_IJNSA_ILi16EEESC_EEES1F_EEEEESJ_SK_SJ_SK_NS1J_6fusion15FusionCallbacksIS1N_NS1U_17LinearCombinationISJ_fSJ_fLNS_15FloatRoundStyleE2EEES1O_S1T_JEEENS4_5SM1004TMEM4LOAD26SM100_TMEM_LOAD_32dp32b16xENS4_13SM90_TMA_LOADENS13_INS14_ILi1ELi4ELi3EEES17_NSU_INS5_IJS18_S1Q_EEENS5_IJS1Q_SD_EEEEEEENS4_39AutoVectorizingCopyWithAssumedAlignmentILi128EEENS4_14SM90_TMA_STOREES29_S2B_S2B_EEEvvEEEEvNT_6ParamsE,@"STO_CUDA_ENTRY STV_DEFAULT"
_ZN7cutlass13device_kernelINS_4gemm6kernel13GemmUniversalIN4cute5tupleIJiiiiEEENS1_10collective13CollectiveMmaINS1_35MainloopSm100TmaUmmaWarpSpecializedILi13ELi2ELi4ENS5_IJNS4_1CILi4EEENSA_ILi2EEENSA_ILi1EEEEEEEENS5_IJNSA_ILi128EEESG_NSA_ILi64EEEEEENS_6half_tENS5_IJlSD_lEEESJ_NS5_IJSD_llEEENS4_8TiledMMAINS4_8MMA_AtomIJNS4_26SM100_MMA_F16BF16_2x1SM_SSISJ_SJ_fLi128ELi128ELNS4_4UMMA5MajorE0ELSQ_1ELNSP_7ScaleInE0ELSR_0EEEEEENS4_6LayoutINS5_IJSD_SD_SD_EEENS5_IJNSA_ILi0EEESW_SW_EEEEENS5_IJNS4_10UnderscoreESZ_SZ_EEEEENS4_28SM100_TMA_2SM_LOAD_MULTICASTENS4_14ComposedLayoutINS4_7SwizzleILi3ELi4ELi3EEENS4_18smem_ptr_flag_bitsILi16EEENSU_INS5_IJNSA_ILi8EEESH_EEENS5_IJSH_SD_EEEEEEEvNS4_8identityES12_NS13_IS15_S17_NSU_INS5_IJSH_S18_EEENS5_IJSD_SH_EEEEEEEvS1D_EENS_8epilogue10collective18CollectiveEpilogueINS1J_23Sm100TmaWarpSpecializedILi4ELi2ELi16ELb1ELb0EEEJNS5_IJSH_SG_SH_EEENS5_IJNSU_ISH_SD_EENSU_INS5_IJNSA_ILi16EEESC_EEES1F_EEEEESJ_SK_SJ_SK_NS1J_6fusion15FusionCallbacksIS1N_NS1U_17LinearCombinationISJ_fSJ_fLNS_15FloatRoundStyleE2EEES1O_S1T_JEEENS4_5SM1004TMEM4LOAD26SM100_TMEM_LOAD_32dp32b16xENS4_13SM90_TMA_LOADENS13_INS14_ILi1ELi4ELi3EEES17_NSU_INS5_IJS18_S1Q_EEENS5_IJS1Q_SD_EEEEEEENS4_39AutoVectorizingCopyWithAssumedAlignmentILi128EEENS4_14SM90_TMA_STOREES29_S2B_S2B_EEEvvEEEEvNT_6ParamsE:
[----:B------:R-:W1:Y:S01]  /*0000*/  LDC R1, c[0x0][0x37c] ;  /* 0x0000df00ff017b82 */ /* 0x000e620000000800 */
[----:B------:R-:W2:Y:S01]  /*0010*/  S2R R61, SR_TID.X ;  /* 0x00000000003d7919 */ /* 0x000ea20000002100 */
[----:B------:R-:W3:Y:S06]  /*0020*/  LDCU.64 UR8, c[0x0][0x890] ;  /* 0x00011200ff0877ac */ /* 0x000eec0008000a00 */
[----:B------:R-:W4:Y:S01]  /*0030*/  S2UR UR47, SR_CgaCtaId ;  /* 0x00000000002f79c3 */ /* 0x000f220000008800 */
[----:B------:R-:W-:Y:S02]  /*0040*/  PRMT R50, RZ, 0x7610, R50 ;  /* 0x00007610ff327816 */ /* 0x000fe40000000032 */
[----:B------:R-:W-:-:S02]  /*0050*/  ELECT P0, URZ, PT ;  /* 0x0000000000ff782f */ /* 0x000fc40003800000 */
[----:B---3--:R-:W-:-:S04]  /*0060*/  ISETP.NE.U32.AND P1, PT, RZ, UR8, PT ;  /* 0x00000008ff007c0c */ /* 0x008fc8000bf25070 */
[----:B------:R-:W-:Y:S01]  /*0070*/  ISETP.NE.AND.EX P2, PT, RZ, UR9, PT, P1 ;  /* 0x00000009ff007c0c */ /* 0x000fe2000bf45310 */
[----:B----4-:R-:W-:Y:S02]  /*0080*/  ULOP3.LUT UR46, UR47, 0x1, URZ, 0xc0, !UPT ;  /* 0x000000012f2e7892 */ /* 0x010fe4000f8ec0ff */
[----:B------:R-:W-:Y:S01]  /*0090*/  ULOP3.LUT UR48, UR47, 0x1, URZ, 0x3c, !UPT ;  /* 0x000000012f307892 */ /* 0x000fe2000f8e3cff */
[----:B--2---:R-:W-:-:S05]  /*00a0*/  SHF.R.U32.HI R51, RZ, 0x5, R61 ;  /* 0x00000005ff337819 */ /* 0x004fca000001163d */
[----:B------:R-:W2:Y:S02]  /*00b0*/  SHFL.IDX PT, R0, R51, RZ, 0x1f ;  /* 0x00001fff33007589 */ /* 0x000ea400000e0000 */
[----:B--2---:R-:W-:Y:S02]  /*00c0*/  R2UR UR25, R0 ;  /* 0x00000000001972ca */ /* 0x004fe400000e0000 */
[----:B-1----:R-:W-:Y:S05]  /*00d0*/  @P2 BRA `(.L_x_0) ;  /* 0x0000000000302947 */ /* 0x002fea0003800000 */
[----:B------:R-:W1:Y:S02]  /*00e0*/  LDCU.64 UR4, c[0x0][0x888] ;  /* 0x00011100ff0477ac */ /* 0x000e640008000a00 */
[----:B-1----:R-:W-:-:S04]  /*00f0*/  UISETP.NE.U32.AND UP0, UPT, UR4, URZ, UPT ;  /* 0x000000ff0400728c */ /* 0x002fc8000bf05070 */
[----:B------:R-:W-:-:S09]  /*0100*/  UISETP.NE.AND.EX UP0, UPT, UR5, URZ, UPT, UP0 ;  /* 0x000000ff0500728c */ /* 0x000fd2000bf05300 */
[----:B------:R-:W-:Y:S05]  /*0110*/  BRA.U !UP0, `(.L_x_1) ;  /* 0x0000000108147547 */ /* 0x000fea000b800000 */
[----:B------:R-:W1:Y:S01]  /*0120*/  LDC.64 R2, c[0x0][0x888] ;  /* 0x00022200ff027b82 */ /* 0x000e620000000a00 */
[----:B------:R-:W1:Y:S02]  /*0130*/  LDCU.64 UR4, c[0x0][0x358] ;  /* 0x00006b00ff0477ac */ /* 0x000e640008000a00 */
[----:B-1----:R1:W5:Y:S01]  /*0140*/  LDG.E R27, desc[UR4][R2.64] ;  /* 0x00000004021b7981 */ /* 0x002362000c1e1900 */
[----:B------:R-:W-:Y:S01]  /*0150*/  HFMA2 R50, -RZ, RZ, 0, 5.9604644775390625e-08 ;  /* 0x00000001ff327431 */ /* 0x000fe200000001ff */
[----:B------:R-:W-:Y:S05]  /*0160*/  BRA `(.L_x_0) ;  /* 0x00000000000c7947 */ /* 0x000fea0003800000 */
.L_x_1:
[----:B------:R-:W1:Y:S01]  /*0170*/  LDCU UR4, c[0x0][0x880] ;  /* 0x00011000ff0477ac */ /* 0x000e620008000800 */
[----:B------:R-:W-:Y:S01]  /*0180*/  HFMA2 R50, -RZ, RZ, 0, 5.9604644775390625e-08 ;  /* 0x00000001ff327431 */ /* 0x000fe200000001ff */
[----:B-1----:R-:W-:-:S07]  /*0190*/  MOV R27, UR4 ;  /* 0x00000004001b7c02 */ /* 0x002fce0008000f00 */
.L_x_0:
[----:B------:R-:W2:Y:S02]  /*01a0*/  LDCU.64 UR4, c[0x0][0x8b0] ;  /* 0x00011600ff0477ac */ /* 0x000ea40008000a00 */
[----:B--2---:R-:W-:-:S04]  /*01b0*/  UISETP.NE.U32.AND UP0, UPT, UR4, URZ, UPT ;  /* 0x000000ff0400728c */ /* 0x004fc8000bf05070 */
[----:B------:R-:W-:-:S09]  /*01c0*/  UISETP.NE.AND.EX UP0, UPT, UR5, URZ, UPT, UP0 ;  /* 0x000000ff0500728c */ /* 0x000fd2000bf05300 */
[----:B------:R-:W-:Y:S05]  /*01d0*/  BRA.U UP0, `(.L_x_2) ;  /* 0x0000000100287547 */ /* 0x000fea000b800000 */
[----:B------:R-:W2:Y:S02]  /*01e0*/  LDCU.64 UR4, c[0x0][0x8a8] ;  /* 0x00011500ff0477ac */ /* 0x000ea40008000a00 */
[----:B--2---:R-:W-:-:S04]  /*01f0*/  UISETP.NE.U32.AND UP0, UPT, UR4, URZ, UPT ;  /* 0x000000ff0400728c */ /* 0x004fc8000bf05070 */
[----:B------:R-:W-:-:S09]  /*0200*/  UISETP.NE.AND.EX UP0, UPT, UR5, URZ, UPT, UP0 ;  /* 0x000000ff0500728c */ /* 0x000fd2000bf05300 */
[----:B------:R-:W-:Y:S05]  /*0210*/  BRA.U !UP0, `(.L_x_3) ;  /* 0x0000000108107547 */ /* 0x000fea000b800000 */
[----:B------:R-:W2:Y:S01]  /*0220*/  LDC.64 R24, c[0x0][0x8a8] ;  /* 0x00022a00ff187b82 */ /* 0x000ea20000000a00 */
[----:B------:R-:W2:Y:S02]  /*0230*/  LDCU.64 UR4, c[0x0][0x358] ;  /* 0x00006b00ff0477ac */ /* 0x000ea40008000a00 */
[----:B--2---:R2:W5:Y:S01]  /*0240*/  LDG.E R24, desc[UR4][R24.64] ;  /* 0x0000000418187981 */ /* 0x004562000c1e1900 */
[----:B------:R-:W-:Y:S05]  /*0250*/  BRA `(.L_x_2) ;  /* 0x0000000000087947 */ /* 0x000fea0003800000 */
.L_x_3:
[----:B------:R-:W2:Y:S02]  /*0260*/  LDCU UR4, c[0x0][0x8a0] ;  /* 0x00011400ff0477ac */ /* 0x000ea40008000800 */
[----:B--2---:R-:W-:Y:S02]  /*0270*/  MOV R24, UR4 ;  /* 0x0000000400187c02 */ /* 0x004fe40008000f00 */
.L_x_2:
[----:B------:R-:W-:Y:S01]  /*0280*/  IMAD.U32 R0, RZ, RZ, UR25 ;  /* 0x00000019ff007e24 */ /* 0x000fe2000f8e00ff */
[----:B------:R-:W-:Y:S04]  /*0290*/  BSSY.RECONVERGENT B0, `(.L_x_4) ;  /* 0x000000c000007945 */ /* 0x000fe80003800200 */
[C---:B------:R-:W-:Y:S02]  /*02a0*/  ISETP.NE.OR P3, PT, R0.reuse, 0x1, !P0 ;  /* 0x000000010000780c */ /* 0x040fe40004765670 */
[----:B------:R-:W-:-:S11]  /*02b0*/  ISETP.NE.OR P2, PT, R0, 0x3, !P0 ;  /* 0x000000030000780c */ /* 0x000fd60004745670 */
[----:B------:R-:W-:Y:S05]  /*02c0*/  @P3 BRA `(.L_x_5) ;  /* 0x0000000000203947 */ /* 0x000fea0003800000 */
[----:B------:R-:W3:Y:S02]  /*02d0*/  LDCU.64 UR4, c[0x0][0x348] ;  /* 0x00006900ff0477ac */ /* 0x000ee40008000a00 */
[----:B---3--:R-:W-:Y:S02]  /*02e0*/  UIADD3 UR6, UP1, UPT, UR4, 0x80, URZ ;  /* 0x0000008004067890 */ /* 0x008fe4000ff3e0ff */
[----:B------:R-:W-:Y:S02]  /*02f0*/  UIADD3 UR4, UP0, UPT, UR4, 0x180, URZ ;  /* 0x0000018004047890 */ /* 0x000fe4000ff1e0ff */
[----:B------:R-:W-:Y:S02]  /*0300*/  UIADD3.X UR7, UPT, UPT, URZ, UR5, URZ, UP1, !UPT ;  /* 0x00000005ff077290 */ /* 0x000fe40008ffe4ff */
[----:B------:R-:W-:-:S07]  /*0310*/  UIADD3.X UR5, UPT, UPT, URZ, UR5, URZ, UP0, !UPT ;  /* 0x00000005ff057290 */ /* 0x000fce00087fe4ff */
[----:B------:R3:W-:Y:S02]  /*0320*/  UTMACCTL.PF [UR6] ;  /* 0x00000000060079b9 */ /* 0x0007e40008040000 */
[----:B------:R3:W-:Y:S02]  /*0330*/  UTMACCTL.PF [UR4] ;  /* 0x00000000040079b9 */ /* 0x0007e40008040000 */
[----:B---3--:R-:W-:Y:S01]  /*0340*/  NOP ;  /* 0x0000000000007918 */ /* 0x008fe20000000000 */
.L_x_5:
[----:B------:R-:W-:Y:S05]  /*0350*/  BSYNC.RECONVERGENT B0 ;  /* 0x0000000000007941 */ /* 0x000fea0003800200 */
.L_x_4:
[----:B------:R-:W-:Y:S04]  /*0360*/  BSSY.RECONVERGENT B0, `(.L_x_6) ;  /* 0x000000a000007945 */ /* 0x000fe80003800200 */
        /* <DEDUP_REMOVED lines=9> */
.L_x_7:
[----:B------:R-:W-:Y:S05]  /*0400*/  BSYNC.RECONVERGENT B0 ;  /* 0x0000000000007941 */ /* 0x000fea0003800200 */
.L_x_6:
[----:B------:R-:W3:Y:S01]  /*0410*/  LDCU.64 UR4, c[0x0][0x888] ;  /* 0x00011100ff0477ac */ /* 0x000ee20008000a00 */
[----:B------:R-:W-:Y:S01]  /*0420*/  ISETP.NE.AND.EX P1, PT, RZ, UR9, PT, P1 ;  /* 0x00000009ff007c0c */ /* 0x000fe2000bf25310 */
[----:B------:R-:W-:Y:S01]  /*0430*/  UPLOP3.LUT UP5, UPT, UPT, UPT, UPT, 0x80, 0x8 ;  /* 0x000000000008789c */ /* 0x000fe20003faf070 */
[----:B---3--:R-:W-:-:S04]  /*0440*/  ISETP.NE.U32.AND P2, PT, RZ, UR4, PT ;  /* 0x00000004ff007c0c */ /* 0x008fc8000bf45070 */
[----:B------:R-:W-:-:S13]  /*0450*/  ISETP.NE.AND.EX P2, PT, RZ, UR5, PT, P2 ;  /* 0x00000005ff007c0c */ /* 0x000fda000bf45320 */
[----:B------:R-:W-:Y:S05]  /*0460*/  @P2 BRA P1, `(.L_x_8) ;  /* 0x0000000000282947 */ /* 0x000fea0000800000 */
[----:B------:R-:W-:Y:S01]  /*0470*/  UISETP.NE.U32.AND UP0, UPT, UR8, URZ, UPT ;  /* 0x000000ff0800728c */ /* 0x000fe2000bf05070 */
[----:B-----5:R-:W-:Y:S01]  /*0480*/  FSETP.NEU.AND P1, PT, R27, RZ, PT ;  /* 0x000000ff1b00720b */ /* 0x020fe20003f2d000 */
[----:B------:R-:W-:Y:S02]  /*0490*/  UISETP.NE.U32.AND UP2, UPT, UR4, URZ, UPT ;  /* 0x000000ff0400728c */ /* 0x000fe4000bf45070 */
[----:B------:R-:W-:Y:S02]  /*04a0*/  UISETP.NE.AND.EX UP1, UPT, UR9, URZ, UPT, UP0 ;  /* 0x000000ff0900728c */ /* 0x000fe4000bf25300 */
[----:B------:R-:W-:-:S04]  /*04b0*/  UISETP.NE.AND.EX UP0, UPT, UR5, URZ, UPT, UP2 ;  /* 0x000000ff0500728c */ /* 0x000fc8000bf05320 */
[----:B------:R-:W-:-:S04]  /*04c0*/  USEL UR4, URZ, 0xffffffff, UP0 ;  /* 0xffffffffff047887 */ /* 0x000fc80008000000 */
[----:B------:R-:W-:Y:S01]  /*04d0*/  VOTEU.ANY UP0, P1 ;  /* 0x0000000000ff7886 */ /* 0x000fe20000800100 */
[----:B------:R-:W-:-:S04]  /*04e0*/  @!UP1 USEL UR4, URZ, 0xffffffff, UP0 ;  /* 0xffffffffff049887 */ /* 0x000fc80008000000 */
[----:B------:R-:W-:-:S04]  /*04f0*/  ULOP3.LUT UR4, UR4, 0x1, URZ, 0xc0, !UPT ;  /* 0x0000000104047892 */ /* 0x000fc8000f8ec0ff */
[----:B------:R-:W-:-:S11]  /*0500*/  UISETP.NE.U32.AND UP5, UPT, UR4, 0x1, UPT ;  /* 0x000000010400788c */ /* 0x000fd6000bfa5070 */
.L_x_8:
[----:B------:R-:W3:Y:S01]  /*0510*/  SHFL.IDX PT, R0, R51, RZ, 0x1f ;  /* 0x00001fff33007589 */ /* 0x000ee200000e0000 */
[----:B------:R-:W-:-:S04]  /*0520*/  UISETP.NE.AND UP0, UPT, UR25, 0x2, UPT ;  /* 0x000000021900788c */ /* 0x000fc8000bf05270 */
[----:B------:R-:W-:Y:S02]  /*0530*/  UISETP.EQ.AND UP1, UPT, UR46, URZ, !UP0 ;  /* 0x000000ff2e00728c */ /* 0x000fe4000c722270 */
[----:B------:R-:W-:-:S04]  /*0540*/  USEL UR52, URZ, 0x1, UP0 ;  /* 0x00000001ff347887 */ /* 0x000fc80008000000 */
[----:B------:R-:W-:Y:S02]  /*0550*/  PLOP3.LUT P3, PT, P0, PT, UP1, 0x80, 0x8 ;  /* 0x000000000008781c */ /* 0x000fe4000076f018 */
[----:B---3--:R-:W-:-:S13]  /*0560*/  ISETP.NE.AND P1, PT, R0, RZ, PT ;  /* 0x000000ff0000720c */ /* 0x008fda0003f25270 */
[----:B------:R-:W-:Y:S05]  /*0570*/  @P1 BRA `(.L_x_9) ;  /* 0x0000000000a81947 */ /* 0x000fea0003800000 */
[----:B------:R-:W-:Y:S01]  /*0580*/  ELECT P1, URZ, PT ;  /* 0x0000000000ff782f */ /* 0x000fe20003820000 */
[----:B------:R-:W-:-:S12]  /*0590*/  BSSY.RECONVERGENT B0, `(.L_x_9) ;  /* 0x0000028000007945 */ /* 0x000fd80003800200 */
[----:B------:R-:W-:Y:S05]  /*05a0*/  @!P1 BRA `(.L_x_10) ;  /* 0x0000000000989947 */ /* 0x000fea0003800000 */
[----:B------:R-:W-:Y:S01]  /*05b0*/  UMOV UR4, 0x400 ;  /* 0x0000040000047882 */ /* 0x000fe20000000000 */
[----:B------:R-:W-:Y:S01]  /*05c0*/  UMOV UR8, 0x1 ;  /* 0x0000000100087882 */ /* 0x000fe20000000000 */
[----:B------:R-:W-:Y:S01]  /*05d0*/  UMOV UR6, 0x3 ;  /* 0x0000000300067882 */ /* 0x000fe20000000000 */
[----:B------:R-:W-:Y:S02]  /*05e0*/  ULEA UR4, UR47, UR4, 0x18 ;  /* 0x000000042f047291 */ /* 0x000fe4000f8ec0ff */
[----:B------:R-:W-:-:S04]  /*05f0*/  UIADD3 UR8, UPT, UPT, -UR8, 0x100000, URZ ;  /* 0x0010000008087890 */ /* 0x000fc8000fffe1ff */
[----:B------:R-:W-:Y:S02]  /*0600*/  USHF.L.U32 UR9, UR8, 0xb, URZ ;  /* 0x0000000b08097899 */ /* 0x000fe400080006ff */
[----:B------:R-:W-:Y:S02]  /*0610*/  USHF.L.U32 UR8, UR8, 0x1, URZ ;  /* 0x0000000108087899 */ /* 0x000fe400080006ff */
[----:B------:R-:W-:-:S04]  /*0620*/  UIADD3 UR6, UPT, UPT, -UR6, 0x100000, URZ ;  /* 0x0010000006067890 */ /* 0x000fc8000fffe1ff */
[----:B------:R-:W-:Y:S02]  /*0630*/  USHF.L.U32 UR7, UR6, 0xb, URZ ;  /* 0x0000000b06077899 */ /* 0x000fe400080006ff */
[----:B------:R-:W-:Y:S01]  /*0640*/  USHF.L.U32 UR6, UR6, 0x1, URZ ;  /* 0x0000000106067899 */ /* 0x000fe200080006ff */
[----:B------:R-:W3:Y:S03]  /*0650*/  FENCE.VIEW.ASYNC.S ;  /* 0x00000000000073c6 */ /* 0x000ee60000000000 */
[----:B---3--:R3:W4:Y:S08]  /*0660*/  SYNCS.EXCH.64 URZ, [UR4], UR8 ;  /* 0x0000000804ff75b2 */ /* 0x0087300008000100 */
[----:B------:R3:W1:Y:S01]  /*0670*/  SYNCS.EXCH.64 URZ, [UR4+0x68], UR6 ;  /* 0x0000680604ff75b2 */ /* 0x0006620008000100 */
        /* <DEDUP_REMOVED lines=23> */
[----:B------:R3:W1:Y:S02]  /*07f0*/  SYNCS.EXCH.64 URZ, [UR4+0xc8], UR6 ;  /* 0x0000c80604ff75b2 */ /* 0x0006640008000100 */
[----:B---34-:R-:W-:Y:S01]  /*0800*/  NOP ;  /* 0x0000000000007918 */ /* 0x018fe20000000000 */
.L_x_10:
[----:B------:R-:W-:Y:S05]  /*0810*/  BSYNC.RECONVERGENT B0 ;  /* 0x0000000000007941 */ /* 0x000fea0003800200 */
.L_x_9:
[----:B------:R-:W3:Y:S01]  /*0820*/  SHFL.IDX PT, R0, R51, RZ, 0x1f ;  /* 0x00001fff33007589 */ /* 0x000ee200000e0000 */
[----:B------:R-:W-:Y:S01]  /*0830*/  NOP ;  /* 0x0000000000007918 */ /* 0x000fe20000000000 */
[----:B---3--:R-:W-:-:S13]  /*0840*/  ISETP.NE.AND P1, PT, R0, 0x1, PT ;  /* 0x000000010000780c */ /* 0x008fda0003f25270 */
[----:B------:R-:W-:Y:S05]  /*0850*/  @P1 BRA `(.L_x_11) ;  /* 0x0000000000541947 */ /* 0x000fea0003800000 */
        /* <DEDUP_REMOVED lines=10> */
[----:B------:R-:W-:Y:S01]  /*0900*/  ELECT P1, URZ, PT ;  /* 0x0000000000ff782f */ /* 0x000fe20003820000 */
[----:B------:R-:W3:Y:S02]  /*0910*/  FENCE.VIEW.ASYNC.S ;  /* 0x00000000000073c6 */ /* 0x000ee40000000000 */
[----:B---3--:R3:W4:Y:S08]  /*0920*/  SYNCS.EXCH.64 URZ, [UR4+0xd0], UR8 ;  /* 0x0000d00804ff75b2 */ /* 0x0087300008000100 */
[----:B------:R3:W1:Y:S01]  /*0930*/  SYNCS.EXCH.64 URZ, [UR4+0xf0], UR6 ;  /* 0x0000f00604ff75b2 */ /* 0x0006620008000100 */
[----:B------:R3:W1:Y:S01]  /*0940*/  SYNCS.EXCH.64 URZ, [UR4+0xd8], UR8 ;  /* 0x0000d80804ff75b2 */ /* 0x0006620008000100 */
[----:B------:R3:W1:Y:S01]  /*0950*/  SYNCS.EXCH.64 URZ, [UR4+0xf8], UR6 ;  /* 0x0000f80604ff75b2 */ /* 0x0006620008000100 */
[----:B------:R3:W1:Y:S01]  /*0960*/  SYNCS.EXCH.64 URZ, [UR4+0xe0], UR8 ;  /* 0x0000e00804ff75b2 */ /* 0x0006620008000100 */
[----:B------:R3:W1:Y:S01]  /*0970*/  SYNCS.EXCH.64 URZ, [UR4+0x100], UR6 ;  /* 0x0001000604ff75b2 */ /* 0x0006620008000100 */
[----:B------:R3:W1:Y:S01]  /*0980*/  SYNCS.EXCH.64 URZ, [UR4+0xe8], UR8 ;  /* 0x0000e80804ff75b2 */ /* 0x0006620008000100 */
[----:B------:R3:W1:Y:S01]  /*0990*/  SYNCS.EXCH.64 URZ, [UR4+0x108], UR6 ;  /* 0x0001080604ff75b2 */ /* 0x0006620008000100 */
[----:B------:R-:W-:Y:S01]  /*09a0*/  NOP ;  /* 0x0000000000007918 */ /* 0x000fe20000000000 */
.L_x_11:
[----:B------:R-:W2:Y:S01]  /*09b0*/  SHFL.IDX PT, R0, R51, RZ, 0x1f ;  /* 0x00001fff33007589 */ /* 0x000ea200000e0000 */
[----:B------:R-:W-:Y:S01]  /*09c0*/  NOP ;  /* 0x0000000000007918 */ /* 0x000fe20000000000 */
[----:B--2---:R-:W-:-:S13]  /*09d0*/  ISETP.NE.AND P1, PT, R0, 0x3, PT ;  /* 0x000000030000780c */ /* 0x004fda0003f25270 */
[----:B------:R-:W-:Y:S05]  /*09e0*/  @P1 BRA `(.L_x_12) ;  /* 0x00000000002c1947 */ /* 0x000fea0003800000 */
[----:B---3--:R-:W-:Y:S01]  /*09f0*/  UMOV UR6, 0x400 ;  /* 0x0000040000067882 */ /* 0x008fe20000000000 */
[----:B------:R-:W-:Y:S01]  /*0a00*/  UMOV UR4, 0x20 ;  /* 0x0000002000047882 */ /* 0x000fe20000000000 */
[----:B------:R-:W-:Y:S02]  /*0a10*/  ULEA UR6, UR47, UR6, 0x18 ;  /* 0x000000062f067291 */ /* 0x000fe4000f8ec0ff */
[----:B------:R-:W-:-:S04]  /*0a20*/  UIADD3 UR4, UPT, UPT, -UR4, 0x100000, URZ ;  /* 0x0010000004047890 */ /* 0x000fc8000fffe1ff */
[----:B------:R-:W-:Y:S02]  /*0a30*/  USHF.L.U32 UR5, UR4, 0xb, URZ ;  /* 0x0000000b04057899 */ /* 0x000fe400080006ff */
[----:B------:R-:W-:Y:S01]  /*0a40*/  USHF.L.U32 UR4, UR4, 0x1, URZ ;  /* 0x0000000104047899 */ /* 0x000fe200080006ff */
[----:B------:R-:W-:Y:S01]  /*0a50*/  ELECT P1, URZ, PT ;  /* 0x0000000000ff782f */ /* 0x000fe20003820000 */
[----:B------:R-:W2:Y:S10]  /*0a60*/  FENCE.VIEW.ASYNC.S ;  /* 0x00000000000073c6 */ /* 0x000eb40000000000 */
[----:B--2---:R2:W3:Y:S01]  /*0a70*/  SYNCS.EXCH.64 URZ, [UR6+0x110], UR4 ;  /* 0x0001100406ff75b2 */ /* 0x0044e20008000100 */
[----:B------:R2:W1:Y:S01]  /*0a80*/  SYNCS.EXCH.64 URZ, [UR6+0x118], UR4 ;  /* 0x0001180406ff75b2 */ /* 0x0004620008000100 */
[----:B------:R-:W-:Y:S01]  /*0a90*/  NOP ;  /* 0x0000000000007918 */ /* 0x000fe20000000000 */
.L_x_12:
[----:B------:R-:W4:Y:S01]  /*0aa0*/  SHFL.IDX PT, R0, R51, RZ, 0x1f ;  /* 0x00001fff33007589 */ /* 0x000f2200000e0000 */
[----:B------:R-:W-:Y:S01]  /*0ab0*/  NOP ;  /* 0x0000000000007918 */ /* 0x000fe20000000000 */
[----:B----4-:R-:W-:-:S13]  /*0ac0*/  ISETP.NE.AND P1, PT, R0, 0x4, PT ;  /* 0x000000040000780c */ /* 0x010fda0003f25270 */
[----:B------:R-:W-:Y:S05]  /*0ad0*/  @P1 BRA `(.L_x_13) ;  /* 0x0000000000481947 */ /* 0x000fea0003800000 */
[----:B--23--:R-:W-:Y:S01]  /*0ae0*/  UMOV UR4, 0x720 ;  /* 0x0000072000047882 */ /* 0x00cfe20000000000 */
[----:B------:R-:W-:Y:S01]  /*0af0*/  UMOV UR6, 0x400 ;  /* 0x0000040000067882 */ /* 0x000fe20000000000 */
[----:B------:R-:W-:Y:S01]  /*0b00*/  USEL UR4, UR4, 0x620, UP5 ;  /* 0x0000062004047887 */ /* 0x000fe2000a800000 */
        /* <DEDUP_REMOVED lines=9> */
[----:B------:R-:W2:Y:S02]  /*0ba0*/  FENCE.VIEW.ASYNC.S ;  /* 0x00000000000073c6 */ /* 0x000ea40000000000 */
[----:B--2---:R4:W2:Y:S08]  /*0bb0*/  SYNCS.EXCH.64 URZ, [UR6+0x120], UR8 ;  /* 0x0001200806ff75b2 */ /* 0x0048b00008000100 */
[----:B------:R4:W3:Y:S01]  /*0bc0*/  SYNCS.EXCH.64 URZ, [UR6+0x130], UR4 ;  /* 0x0001300406ff75b2 */ /* 0x0008e20008000100 */
[----:B------:R4:W1:Y:S01]  /*0bd0*/  SYNCS.EXCH.64 URZ, [UR6+0x128], UR8 ;  /* 0x0001280806ff75b2 */ /* 0x0008620008000100 */
[----:B------:R4:W1:Y:S02]  /*0be0*/  SYNCS.EXCH.64 URZ, [UR6+0x138], UR4 ;  /* 0x0001380406ff75b2 */ /* 0x0008640008000100 */
[----:B----4-:R-:W-:Y:S01]  /*0bf0*/  NOP ;  /* 0x0000000000007918 */ /* 0x010fe20000000000 */
.L_x_13:
[----:B------:R-:W4:Y:S01]  /*0c00*/  SHFL.IDX PT, R0, R51, RZ, 0x1f ;  /* 0x00001fff33007589 */ /* 0x000f2200000e0000 */
[----:B------:R-:W-:Y:S01]  /*0c10*/  NOP ;  /* 0x0000000000007918 */ /* 0x000fe20000000000 */
[----:B----4-:R-:W-:-:S13]  /*0c20*/  ISETP.NE.AND P1, PT, R0, 0x5, PT ;  /* 0x000000050000780c */ /* 0x010fda0003f25270 */
[----:B------:R-:W-:Y:S05]  /*0c30*/  @P1 BRA `(.L_x_14) ;  /* 0x0000000000541947 */ /* 0x000fea0003800000 */
[----:B--23--:R-:W-:Y:S01]  /*0c40*/  UMOV UR4, 0x400 ;  /* 0x0000040000047882 */ /* 0x00cfe20000000000 */
        /* <DEDUP_REMOVED lines=14> */
[----:B------:R4:W1:Y:S01]  /*0d30*/  SYNCS.EXCH.64 URZ, [UR4+0x168], UR8 ;  /* 0x0001680804ff75b2 */ /* 0x0008620008000100 */
[----:B------:R4:W1:Y:S01]  /*0d40*/  SYNCS.EXCH.64 URZ, [UR4+0x150], UR6 ;  /* 0x0001500604ff75b2 */ /* 0x0008620008000100 */
[----:B------:R4:W1:Y:S01]  /*0d50*/  SYNCS.EXCH.64 URZ, [UR4+0x170], UR8 ;  /* 0x0001700804ff75b2 */ /* 0x0008620008000100 */
[----:B------:R4:W1:Y:S01]  /*0d60*/  SYNCS.EXCH.64 URZ, [UR4+0x158], UR6 ;  /* 0x0001580604ff75b2 */ /* 0x0008620008000100 */
[----:B------:R4:W1:Y:S02]  /*0d70*/  SYNCS.EXCH.64 URZ, [UR4+0x178], UR8 ;  /* 0x0001780804ff75b2 */ /* 0x0008640008000100 */
[----:B----4-:R-:W-:Y:S01]  /*0d80*/  NOP ;  /* 0x0000000000007918 */ /* 0x010fe20000000000 */
.L_x_14:
[----:B------:R-:W4:Y:S01]  /*0d90*/  SHFL.IDX PT, R0, R51, RZ, 0x1f ;  /* 0x00001fff33007589 */ /* 0x000f2200000e0000 */
[----:B------:R-:W-:Y:S01]  /*0da0*/  ISETP.NE.OR P0, PT, RZ, UR25, !P0 ;  /* 0x00000019ff007c0c */ /* 0x000fe2000c705670 */
[----:B------:R-:W-:Y:S01]  /*0db0*/  NOP ;  /* 0x0000000000007918 */ /* 0x000fe20000000000 */
[----:B----4-:R-:W-:-:S13]  /*0dc0*/  ISETP.NE.AND P1, PT, R0, 0x3, PT ;  /* 0x000000030000780c */ /* 0x010fda0003f25270 */
[----:B------:R-:W-:Y:S05]  /*0dd0*/  @P1 BRA `(.L_x_15) ;  /* 0x0000000000341947 */ /* 0x000fea0003800000 */
[----:B--23--:R-:W-:Y:S01]  /*0de0*/  UMOV UR4, 0x400 ;  /* 0x0000040000047882 */ /* 0x00cfe20000000000 */
[----:B------:R-:W-:Y:S01]  /*0df0*/  UMOV UR6, 0x20 ;  /* 0x0000002000067882 */ /* 0x000fe20000000000 */
[----:B------:R-:W-:Y:S02]  /*0e00*/  ULEA UR4, UR47, UR4, 0x18 ;  /* 0x000000042f047291 */ /* 0x000fe4000f8ec0ff */
[----:B------:R-:W-:-:S04]  /*0e10*/  UIADD3 UR6, UPT, UPT, -UR6, 0x100000, URZ ;  /* 0x0010000006067890 */ /* 0x000fc8000fffe1ff */
[----:B------:R-:W-:Y:S02]  /*0e20*/  USHF.L.U32 UR7, UR6, 0xb, URZ ;  /* 0x0000000b06077899 */ /* 0x000fe400080006ff */
[----:B------:R-:W-:Y:S01]  /*0e30*/  USHF.L.U32 UR6, UR6, 0x1, URZ ;  /* 0x0000000106067899 */ /* 0x000fe200080006ff */
[----:B------:R-:W-:Y:S01]  /*0e40*/  ELECT P1, URZ, PT ;  /* 0x0000000000ff782f */ /* 0x000fe20003820000 */
[----:B------:R-:W2:Y:S10]  /*0e50*/  FENCE.VIEW.ASYNC.S ;  /* 0x00000000000073c6 */ /* 0x000eb40000000000 */
[----:B--2---:R4:W2:Y:S01]  /*0e60*/  SYNCS.EXCH.64 URZ, [UR4+0x180], UR6 ;  /* 0x0001800604ff75b2 */ /* 0x0048a20008000100 */
[----:B------:R4:W3:Y:S01]  /*0e70*/  SYNCS.EXCH.64 URZ, [UR4+0x190], UR6 ;  /* 0x0001900604ff75b2 */ /* 0x0008e20008000100 */
[----:B------:R4:W1:Y:S01]  /*0e80*/  SYNCS.EXCH.64 URZ, [UR4+0x188], UR6 ;  /* 0x0001880604ff75b2 */ /* 0x0008620008000100 */
[----:B------:R4:W1:Y:S02]  /*0e90*/  SYNCS.EXCH.64 URZ, [UR4+0x198], UR6 ;  /* 0x0001980604ff75b2 */ /* 0x0008640008000100 */
[----:B----4-:R-:W-:Y:S01]  /*0ea0*/  NOP ;  /* 0x0000000000007918 */ /* 0x010fe20000000000 */
.L_x_15:
[----:B------:R-:W-:Y:S01]  /*0eb0*/  VOTEU.ALL UP0, P0 ;  /* 0x0000000000ff7886 */ /* 0x000fe20000000000 */
[----:B--23--:R-:W-:Y:S01]  /*0ec0*/  UMOV UR4, 0x20 ;  /* 0x0000002000047882 */ /* 0x00cfe20000000000 */
[----:B------:R-:W2:Y:S01]  /*0ed0*/  LDCU UR34, c[0x0][0x36c] ;  /* 0x00006d80ff2277ac */ /* 0x000ea20008000800 */
[----:B------:R-:W-:Y:S01]  /*0ee0*/  NOP ;  /* 0x0000000000007918 */ /* 0x000fe20000000000 */
[----:B------:R-:W-:Y:S01]  /*0ef0*/  LOP3.LUT R0, R61, 0x1f, RZ, 0xc0, !PT ;  /* 0x0000001f3d007812 */ /* 0x000fe200078ec0ff */
[----:B------:R-:W-:Y:S01]  /*0f00*/  @!UP0 UMOV UR6, 0x400 ;  /* 0x0000040000068882 */ /* 0x000fe20000000000 */
[----:B------:R-:W-:-:S04]  /*0f10*/  @!UP0 UIADD3 UR4, UPT, UPT, -UR4, 0x100000, URZ ;  /* 0x0010000004048890 */ /* 0x000fc8000fffe1ff */
[----:B------:R-:W-:Y:S02]  /*0f20*/  @!UP0 USHF.L.U32 UR5, UR4, 0xb, URZ ;  /* 0x0000000b04058899 */ /* 0x000fe400080006ff */
[----:B------:R-:W-:Y:S02]  /*0f30*/  @!UP0 USHF.L.U32 UR4, UR4, 0x1, URZ ;  /* 0x0000000104048899 */ /* 0x000fe400080006ff */
[----:B------:R-:W-:Y:S01]  /*0f40*/  @!UP0 ULEA UR6, UR47, UR6, 0x18 ;  /* 0x000000062f068291 */ /* 0x000fe2000f8ec0ff */
[----:B------:R-:W-:Y:S01]  /*0f50*/  VOTEU.ALL UP0, P0 ;  /* 0x0000000000ff7886 */ /* 0x000fe20000000000 */
[----:B------:R-:W-:Y:S02]  /*0f60*/  UISETP.NE.AND UP6, UPT, UR25, URZ, UPT ;  /* 0x000000ff1900728c */ /* 0x000fe4000bfc5270 */
[----:B--2---:R-:W-:Y:S01]  /*0f70*/  UISETP.EQ.U32.AND UP1, UPT, UR34, 0x1, UPT ;  /* 0x000000012200788c */ /* 0x004fe2000bf22070 */
[----:B------:R-:W2:Y:S07]  /*0f80*/  FENCE.VIEW.ASYNC.S ;  /* 0x00000000000073c6 */ /* 0x000eae0000000000 */
[----:B--2---:R2:W3:Y:S01]  /*0f90*/  @!UP0 SYNCS.EXCH.64 URZ, [UR6+0x1a0], UR4 ;  /* 0x0001a00406ff85b2 */ /* 0x0044e20008000100 */
[----:B------:R-:W-:Y:S05]  /*0fa0*/  BRA.U !UP1, `(.L_x_16) ;  /* 0x0000000109087547 */ /* 0x000fea000b800000 */
[----:B-1-3--:R-:W-:Y:S01]  /*0fb0*/  UCGABAR_ARV ;  /* 0x00000000000079c7 */ /* 0x00afe20008000000 */
[----:B------:R-:W-:Y:S05]  /*0fc0*/  BRA `(.L_x_17) ;  /* 0x0000000000047947 */ /* 0x000fea0003800000 */
.L_x_16:
[----:B-1-3--:R-:W-:Y:S01]  /*0fd0*/  NOP ;  /* 0x0000000000007918 */ /* 0x00afe20000000000 */
.L_x_17:
[----:B------:R-:W1:Y:S01]  /*0fe0*/  S2UR UR20, SR_CTAID.Y ;  /* 0x00000000001479c3 */ /* 0x000e620000002600 */
[----:B------:R-:W-:-:S05]  /*0ff0*/  CS2R.32 R52, SR_CgaSize ;  /* 0x0000000000347805 */ /* 0x000fca0000008a00 */
[----:B------:R-:W-:-:S05]  /*1000*/  IMAD R52, R52, -0xa0, RZ ;  /* 0xffffff6034347824 */ /* 0x000fca00078e02ff */
[----:B--2---:R-:W-:-:S14]  /*1010*/  R2UR UR4, R52 ;  /* 0x00000000340472ca */ /* 0x004fdc00000e0000 */
[----:B------:R-:W2:Y:S01]  /*1020*/  LDCU UR4, c[0x0][UR4+0x2b4] ;  /* 0x00005680040477ac */ /* 0x000ea20008000800 */
[----:B------:R-:W-:-:S05]  /*1030*/  CS2R.32 R52, SR_CgaSize ;  /* 0x0000000000347805 */ /* 0x000fca0000008a00 */
[----:B------:R-:W-:-:S05]  /*1040*/  IMAD R52, R52, -0xa0, RZ ;  /* 0xffffff6034347824 */ /* 0x000fca00078e02ff */
[----:B------:R-:W-:-:S14]  /*1050*/  R2UR UR5, R52 ;  /* 0x00000000340572ca */ /* 0x000fdc00000e0000 */
[----:B------:R-:W3:Y:S01]  /*1060*/  LDCU UR5, c[0x0][UR5+0x2b0] ;  /* 0x00005600050577ac */ /* 0x000ee20008000800 */
[----:B------:R-:W4:Y:S01]  /*1070*/  S2UR UR28, SR_CTAID.X ;  /* 0x00000000001c79c3 */ /* 0x000f220000002500 */
[----:B------:R-:W-:-:S05]  /*1080*/  CS2R.32 R52, SR_CgaSize ;  /* 0x0000000000347805 */ /* 0x000fca0000008a00 */
[----:B------:R-:W-:-:S05]  /*1090*/  IMAD R52, R52, -0xa0, RZ ;  /* 0xffffff6034347824 */ /* 0x000fca00078e02ff */
[----:B------:R-:W-:-:S14]  /*10a0*/  R2UR UR8, R52 ;  /* 0x00000000340872ca */ /* 0x000fdc00000e0000 */
[----:B------:R-:W3:Y:S01]  /*10b0*/  LDCU UR8, c[0x0][UR8+0x2a4] ;  /* 0x00005480080877ac */ /* 0x000ee20008000800 */
[----:B------:R-:W-:-:S05]  /*10c0*/  CS2R.32 R52, SR_CgaSize ;  /* 0x0000000000347805 */ /* 0x000fca0000008a00 */
[----:B------:R-:W-:-:S05]  /*10d0*/  IMAD R52, R52, -0xa0, RZ ;  /* 0xffffff6034347824 */ /* 0x000fca00078e02ff */
[----:B------:R-:W-:-:S14]  /*10e0*/  R2UR UR63, R52 ;  /* 0x00000000343f72ca */ /* 0x000fdc00000e0000 */
[----:B------:R-:W3:Y:S01]  /*10f0*/  LDCU UR63, c[0x0][UR63+0x2a0] ;  /* 0x000054003f3f77ac */ /* 0x000ee20008000800 */
[----:B------:R-:W-:Y:S02]  /*1100*/  USHF.L.U32 UR27, UR47, 0x9, URZ ;  /* 0x000000092f1b7899 */ /* 0x000fe400080006ff */
[----:B------:R-:W-:Y:S02]  /*1110*/  USHF.L.U32 UR11, UR47, 0x3, URZ ;  /* 0x000000032f0b7899 */ /* 0x000fe400080006ff */
[----:B------:R-:W-:Y:S02]  /*1120*/  USHF.L.U32 UR26, UR47, 0xa, URZ ;  /* 0x0000000a2f1a7899 */ /* 0x000fe400080006ff */
[----:B------:R-:W-:Y:S01]  /*1130*/  USHF.L.U32 UR29, UR47, 0x4, URZ ;  /* 0x000000042f1d7899 */ /* 0x000fe200080006ff */
[----:B-1----:R-:W-:Y:S01]  /*1140*/  I2FP.F32.U32 R2, UR20 ;  /* 0x0000001400027c45 */ /* 0x002fe20008201000 */
[----:B------:R-:W-:Y:S01]  /*1150*/  UMOV UR12, 0x11 ;  /* 0x00000011000c7882 */ /* 0x000fe20000000000 */
[----:B------:R-:W-:Y:S01]  /*1160*/  UMOV UR13, 0x5 ;  /* 0x00000005000d7882 */ /* 0x000fe20000000000 */
[----:B------:R-:W1:Y:S02]  /*1170*/  LDCU UR30, c[0x0][0xb24] ;  /* 0x00016480ff1e77ac */ /* 0x000e640008000800 */
[----:B--2---:R-:W-:Y:S01]  /*1180*/  FMUL R2, R2, UR4 ;  /* 0x0000000402027c20 */ /* 0x004fe20008400000 */
[----:B------:R-:W-:Y:S01]  /*1190*/  ULOP3.LUT UR4, UR46, 0x4, UR47, 0xf8, !UPT ;  /* 0x000000042e047892 */ /* 0x000fe2000f8ef82f */
[----:B----4-:R-:W-:Y:S01]  /*11a0*/  I2FP.F32.U32 R3, UR28 ;  /* 0x0000001c00037c45 */ /* 0x010fe20008201000 */
[----:B------:R-:W2:Y:S03]  /*11b0*/  LDCU UR45, c[0x0][0xb24] ;  /* 0x00016480ff2d77ac */ /* 0x000ea60008000800 */
[----:B------:R-:W4:Y:S01]  /*11c0*/  F2I.U32.TRUNC.NTZ R2, R2 ;  /* 0x0000000200027305 */ /* 0x000f22000020f000 */
[----:B---3--:R-:W-:Y:S01]  /*11d0*/  FMUL R3, R3, UR5 ;  /* 0x0000000503037c20 */ /* 0x008fe20008400000 */
[----:B------:R-:W-:-:S02]  /*11e0*/  UISETP.GT.U32.AND UP0, UPT, UR4, 0xffff, UPT ;  /* 0x0000ffff0400788c */ /* 0x000fc4000bf04070 */
[----:B------:R-:W-:Y:S02]  /*11f0*/  ULOP3.LUT UR5, UR47, 0x3, URZ, 0xc0, !UPT ;  /* 0x000000032f057892 */ /* 0x000fe4000f8ec0ff */
[----:B------:R-:W-:Y:S02]  /*1200*/  USEL UR21, UR4, 0xffff, !UP0 ;  /* 0x0000ffff04157887 */ /* 0x000fe4000c000000 */
[----:B------:R-:W3:Y:S01]  /*1210*/  F2I.U32.TRUNC.NTZ R3, R3 ;  /* 0x0000000300037305 */ /* 0x000ee2000020f000 */
[----:B------:R-:W-:Y:S01]  /*1220*/  UISETP.GT.U32.AND UP1, UPT, UR5, 0xffff, UPT ;  /* 0x0000ffff0500788c */ /* 0x000fe2000bf24070 */
[----:B------:R-:W1:Y:S01]  /*1230*/  LDCU UR33, c[0x0][0xb30] ;  /* 0x00016600ff2177ac */ /* 0x000e620008000800 */
[----:B----4-:R-:W-:Y:S02]  /*1240*/  R2UR UR7, R2 ;  /* 0x00000000020772ca */ /* 0x010fe400000e0000 */
[----:B------:R-:W-:Y:S01]  /*1250*/  USEL UR24, UR5, 0xffff, !UP1 ;  /* 0x0000ffff05187887 */ /* 0x000fe2000c800000 */
[----:B------:R-:W-:Y:S01]  /*1260*/  PRMT R2, RZ, 0x7610, R2 ;  /* 0x00007610ff027816 */ /* 0x000fe20000000002 */
[----:B------:R-:W-:Y:S01]  /*1270*/  USHF.L.U32 UR49, UR28, 0x6, URZ ;  /* 0x000000061c317899 */ /* 0x000fe200080006ff */
[----:B---3--:R-:W-:-:S02]  /*1280*/  R2UR UR6, R3 ;  /* 0x00000000030672ca */ /* 0x008fc400000e0000 */
[----:B------:R-:W-:-:S06]  /*1290*/  PRMT R3, RZ, 0x7610, R3 ;  /* 0x00007610ff037816 */ /* 0x000fcc0000000003 */
[----:B------:R-:W-:-:S04]  /*12a0*/  UIADD3 UR4, UPT, UPT, -UR7, URZ, URZ ;  /* 0x000000ff07047290 */ /* 0x000fc8000fffe1ff */
[----:B------:R-:W-:Y:S02]  /*12b0*/  UIMAD UR4, UR8, UR4, UR20 ;  /* 0x00000004080472a4 */ /* 0x000fe4000f8e0214 */
[----:B------:R-:W-:-:S04]  /*12c0*/  UIADD3 UR5, UPT, UPT, -UR6, URZ, URZ ;  /* 0x000000ff06057290 */ /* 0x000fc8000fffe1ff */
[----:B------:R-:W-:Y:S01]  /*12d0*/  IMAD.U32 R52, RZ, RZ, UR4 ;  /* 0x00000004ff347e24 */ /* 0x000fe2000f8e00ff */
[----:B------:R-:W-:Y:S01]  /*12e0*/  UIMAD UR63, UR63, UR5, UR28 ;  /* 0x000000053f3f72a4 */ /* 0x000fe2000f8e021c */
[----:B-12---:R-:W-:Y:S11]  /*12f0*/  BRA.U UP6, `(.L_x_18) ;  /* 0x0000000106687547 */ /* 0x006ff6000b800000 */
[----:B------:R-:W-:Y:S01]  /*1300*/  R2UR UR14, R52 ;  /* 0x00000000340e72ca */ /* 0x000fe200000e0000 */
[----:B------:R-:W-:Y:S02]  /*1310*/  ULOP3.LUT UR4, UR63, 0x2, URZ, 0x3c, !UPT ;  /* 0x000000023f047892 */ /* 0x000fe4000f8e3cff */
[----:B------:R-:W-:-:S10]  /*1320*/  ULOP3.LUT UR10, UR63, 0xfffffffe, URZ, 0xc0, !UPT ;  /* 0xfffffffe3f0a7892 */ /* 0x000fd4000f8ec0ff */
[----:B------:R-:W-:Y:S02]  /*1330*/  UISETP.NE.AND UP0, UPT, UR14, URZ, UPT ;  /* 0x000000ff0e00728c */ /* 0x000fe4000bf05270 */
[----:B------:R-:W-:Y:S02]  /*1340*/  UISETP.NE.AND UP2, UPT, UR14, 0x1, UPT ;  /* 0x000000010e00788c */ /* 0x000fe4000bf45270 */
[----:B------:R-:W-:Y:S02]  /*1350*/  UISETP.GT.U32.AND UP4, UPT, UR63, 0x1, UP0 ;  /* 0x000000013f00788c */ /* 0x000fe40008784070 */
[----:B------:R-:W-:Y:S02]  /*1360*/  UISETP.GT.U32.AND UP3, UPT, UR63, 0x1, UP2 ;  /* 0x000000013f00788c */ /* 0x000fe40009764070 */
[----:B------:R-:W-:Y:S02]  /*1370*/  UISETP.GT.U32.AND UP1, UPT, UR4, 0x1, UP0 ;  /* 0x000000010400788c */ /* 0x000fe40008724070 */
[----:B------:R-:W-:-:S02]  /*1380*/  UISETP.GT.U32.AND UP0, UPT, UR4, 0x1, UP2 ;  /* 0x000000010400788c */ /* 0x000fc40009704070 */
[----:B------:R-:W-:Y:S02]  /*1390*/  USEL UR6, URZ, 0x1, UP4 ;  /* 0x00000001ff067887 */ /* 0x000fe4000a000000 */
[----:B------:R-:W-:Y:S02]  /*13a0*/  USEL UR5, URZ, 0x10, UP3 ;  /* 0x00000010ff057887 */ /* 0x000fe40009800000 */
[----:B------:R-:W-:Y:S02]  /*13b0*/  USEL UR4, URZ, 0x2, UP4 ;  /* 0x00000002ff047887 */ /* 0x000fe4000a000000 */
[----:B------:R-:W-:Y:S02]  /*13c0*/  USEL UR9, URZ, 0x20, UP3 ;  /* 0x00000020ff097887 */ /* 0x000fe40009800000 */
[----:B------:R-:W-:Y:S02]  /*13d0*/  USEL UR8, URZ, 0x4, UP1 ;  /* 0x00000004ff087887 */ /* 0x000fe40008800000 */
[----:B------:R-:W-:-:S02]  /*13e0*/  UIADD3 UR4, UPT, UPT, UR4, UR5, UR6 ;  /* 0x0000000504047290 */ /* 0x000fc4000fffe006 */
[----:B------:R-:W-:Y:S02]  /*13f0*/  USEL UR6, URZ, 0x8, UP1 ;  /* 0x00000008ff067887 */ /* 0x000fe40008800000 */
[----:B------:R-:W-:Y:S02]  /*1400*/  USEL UR7, URZ, 0x40, UP0 ;  /* 0x00000040ff077887 */ /* 0x000fe40008000000 */
[----:B------:R-:W-:Y:S02]  /*1410*/  UIADD3 UR5, UPT, UPT, UR8, UR9, UR4 ;  /* 0x0000000908057290 */ /* 0x000fe4000fffe004 */
[----:B------:R-:W-:Y:S02]  /*1420*/  ULEA UR4, UR14, UR10, 0x2 ;  /* 0x0000000a0e047291 */ /* 0x000fe4000f8e10ff */
[----:B------:R-:W-:Y:S02]  /*1430*/  USEL UR8, URZ, 0x80, UP0 ;  /* 0x00000080ff087887 */ /* 0x000fe40008000000 */
[----:B------:R-:W-:-:S03]  /*1440*/  UIADD3 UR5, UPT, UPT, UR6, UR7, UR5 ;  /* 0x0000000706057290 */ /* 0x000fc6000fffe005 */
[----:B------:R-:W-:Y:S01]  /*1450*/  UMOV UR6, 0x3 ;  /* 0x0000000300067882 */ /* 0x000fe20000000000 */
[----:B------:R-:W-:Y:S02]  /*1460*/  UIADD3 UR5, UPT, UPT, UR5, UR8, URZ ;  /* 0x0000000805057290 */ /* 0x000fe4000fffe0ff */
[----:B------:R-:W-:-:S04]  /*1470*/  USHF.L.U32 UR4, UR6, UR4, URZ ;  /* 0x0000000406047299 */ /* 0x000fc800080006ff */
[----:B------:R-:W-:Y:S02]  /*1480*/  MOV R3, UR5 ;  /* 0x0000000500037c02 */ /* 0x000fe40008000f00 */
[----:B------:R-:W-:-:S07]  /*1490*/  IMAD.U32 R2, RZ, RZ, UR4 ;  /* 0x00000004ff027e24 */ /* 0x000fce000f8e00ff */
.L_x_18:
[----:B------:R-:W1:Y:S01]  /*14a0*/  S2UR UR36, SR_CTAID.Z ;  /* 0x00000000002479c3 */ /* 0x000e620000002700 */
[----:B------:R-:W-:Y:S02]  /*14b0*/  UISETP.GE.AND UP0, UPT, UR30, 0x1, UPT ;  /* 0x000000011e00788c */ /* 0x000fe4000bf06270 */
[----:B------:R-:W-:Y:S02]  /*14c0*/  ULOP3.LUT UR24, UR24, 0xffff, URZ, 0xc0, !UPT ;  /* 0x0000ffff18187892 */ /* 0x000fe4000f8ec0ff */
[----:B------:R-:W-:Y:S02]  /*14d0*/  ULOP3.LUT UR21, UR21, 0xffff, URZ, 0xc0, !UPT ;  /* 0x0000ffff15157892 */ /* 0x000fe4000f8ec0ff */
[----:B------:R-:W-:Y:S02]  /*14e0*/  UISETP.NE.AND UP3, UPT, UR25, 0x2, UPT ;  /* 0x000000021900788c */ /* 0x000fe4000bf65270 */
[----:B------:R-:W-:Y:S02]  /*14f0*/  ULOP3.LUT UR27, UR27, 0x800, URZ, 0xc0, !UPT ;  /* 0x000008001b1b7892 */ /* 0x000fe4000f8ec0ff */
[----:B------:R-:W-:-:S02]  /*1500*/  ULOP3.LUT UR32, UR11, 0x20, URZ, 0xc0, !UPT ;  /* 0x000000200b207892 */ /* 0x000fc4000f8ec0ff */
[----:B------:R-:W-:Y:S02]  /*1510*/  ULOP3.LUT UR26, UR26, 0x800, URZ, 0xc0, !UPT ;  /* 0x000008001a1a7892 */ /* 0x000fe4000f8ec0ff */
[----:B------:R-:W-:Y:S02]  /*1520*/  ULOP3.LUT UR29, UR29, 0x20, URZ, 0xc0, !UPT ;  /* 0x000000201d1d7892 */ /* 0x000fe4000f8ec0ff */
[----:B------:R-:W-:Y:S02]  /*1530*/  ULOP3.LUT UR49, UR49, 0x40, URZ, 0xc0, !UPT ;  /* 0x0000004031317892 */ /* 0x000fe4000f8ec0ff */
[----:B------:R-:W-:Y:S02]  /*1540*/  USHF.L.U32 UR24, UR12, UR24, URZ ;  /* 0x000000180c187299 */ /* 0x000fe400080006ff */
[----:B------:R-:W-:Y:S01]  /*1550*/  USHF.L.U32 UR21, UR13, UR21, URZ ;  /* 0x000000150d157299 */ /* 0x000fe200080006ff */
[----:B------:R-:W-:Y:S11]  /*1560*/  BRA.U !UP0, `(.L_x_19) ;  /* 0x0000000108d47547 */ /* 0x000ff6000b800000 */
[----:B------:R-:W2:Y:S01]  /*1570*/  LDCU.128 UR12, c[0x0][0xb10] ;  /* 0x00016200ff0c77ac */ /* 0x000ea20008000c00 */
[----:B------:R-:W3:Y:S01]  /*1580*/  LDCU UR6, c[0x0][0x370] ;  /* 0x00006e00ff0677ac */ /* 0x000ee20008000800 */
[----:B------:R-:W4:Y:S01]  /*1590*/  LDCU UR5, c[0x0][0x374] ;  /* 0x00006e80ff0577ac */ /* 0x000f220008000800 */
[----:B------:R-:W1:Y:S01]  /*15a0*/  LDCU UR31, c[0x0][0xb0c] ;  /* 0x00016180ff1f77ac */ /* 0x000e620008000800 */
[----:B------:R-:W1:Y:S01]  /*15b0*/  LDCU UR7, c[0x0][0xb20] ;  /* 0x00016400ff0777ac */ /* 0x000e620008000800 */
[----:B------:R-:W1:Y:S01]  /*15c0*/  LDCU.64 UR8, c[0x0][0xb28] ;  /* 0x00016500ff0877ac */ /* 0x000e620008000a00 */
[----:B--2---:R-:W-:Y:S02]  /*15d0*/  UISETP.NE.AND UP0, UPT, UR14, 0x1, UPT ;  /* 0x000000010e00788c */ /* 0x004fe4000bf05270 */
[----:B----4-:R-:W-:Y:S02]  /*15e0*/  UIMAD.WIDE.U32 UR10, UR5, UR15, URZ ;  /* 0x0000000f050a72a5 */ /* 0x010fe4000f8e00ff */
[----:B---3--:R-:W-:-:S02]  /*15f0*/  UIMAD.WIDE.U32 UR18, UR6, UR12, URZ ;  /* 0x0000000c061272a5 */ /* 0x008fc4000f8e00ff */
[----:B-1----:R-:W-:Y:S02]  /*1600*/  UISETP.NE.AND UP1, UPT, UR31, 0x1, UPT ;  /* 0x000000011f00788c */ /* 0x002fe4000bf25270 */
[----:B------:R-:W-:Y:S01]  /*1610*/  UISETP.NE.AND UP2, UPT, UR30, 0x1, UPT ;  /* 0x000000011e00788c */ /* 0x000fe2000bf45270 */
[----:B------:R-:W-:Y:S02]  /*1620*/  UMOV UR10, UR11 ;  /* 0x0000000b000a7c82 */ /* 0x000fe40008000000 */
[----:B------:R-:W-:Y:S01]  /*1630*/  UMOV UR18, UR19 ;  /* 0x0000001300127c82 */ /* 0x000fe20008000000 */
[----:B------:R-:W-:Y:S02]  /*1640*/  @UP0 USHF.R.U32.HI UR5, URZ, UR7, UR10 ;  /* 0x00000007ff050299 */ /* 0x000fe4000801160a */
[----:B------:R-:W-:Y:S02]  /*1650*/  UIMAD.WIDE.U32 UR22, UR20, UR15, URZ ;  /* 0x0000000f141672a5 */ /* 0x000fe4000f8e00ff */
[----:B------:R-:W-:-:S02]  /*1660*/  UIMAD.WIDE.U32 UR10, UR5, UR8, URZ ;  /* 0x00000008050a72a5 */ /* 0x000fc4000f8e00ff */
[----:B------:R-:W-:Y:S02]  /*1670*/  @UP1 USHF.R.U32.HI UR6, URZ, UR13, UR18 ;  /* 0x0000000dff061299 */ /* 0x000fe40008011612 */
[----:B------:R-:W-:Y:S02]  /*1680*/  UIMAD.WIDE.U32 UR16, UR28, UR12, URZ ;  /* 0x0000000c1c1072a5 */ /* 0x000fe4000f8e00ff */
[----:B------:R-:W-:Y:S01]  /*1690*/  UIMAD.WIDE.U32 UR18, UR6, UR8, URZ ;  /* 0x00000008061272a5 */ /* 0x000fe2000f8e00ff */
[----:B------:R-:W-:Y:S01]  /*16a0*/  UMOV UR4, UR23 ;  /* 0x0000001700047c82 */ /* 0x000fe20008000000 */
[----:B------:R-:W-:Y:S01]  /*16b0*/  UMOV UR10, UR11 ;  /* 0x0000000b000a7c82 */ /* 0x000fe20008000000 */
[----:B------:R-:W-:Y:S02]  /*16c0*/  USHF.R.U32.HI UR4, URZ, UR7, UR4 ;  /* 0x00000007ff047299 */ /* 0x000fe40008011604 */
[----:B------:R-:W-:Y:S01]  /*16d0*/  @UP2 USHF.R.U32.HI UR5, URZ, UR9, UR10 ;  /* 0x00000009ff052299 */ /* 0x000fe2000801160a */
[----:B------:R-:W-:Y:S01]  /*16e0*/  UMOV UR16, UR17 ;  /* 0x0000001100107c82 */ /* 0x000fe20008000000 */
[----:B------:R-:W-:Y:S01]  /*16f0*/  UMOV UR18, UR19 ;  /* 0x0000001300127c82 */ /* 0x000fe20008000000 */
[----:B------:R-:W-:-:S02]  /*1700*/  USHF.R.U32.HI UR13, URZ, UR13, UR16 ;  /* 0x0000000dff0d7299 */ /* 0x000fc40008011610 */
[----:B------:R-:W-:Y:S02]  /*1710*/  USEL UR4, UR20, UR4, !UP0 ;  /* 0x0000000414047287 */ /* 0x000fe4000c000000 */
[----:B------:R-:W-:Y:S02]  /*1720*/  @UP2 USHF.R.U32.HI UR6, URZ, UR9, UR18 ;  /* 0x00000009ff062299 */ /* 0x000fe40008011612 */
[----:B------:R-:W-:Y:S02]  /*1730*/  UIMAD UR7, UR5, UR30, URZ ;  /* 0x0000001e050772a4 */ /* 0x000fe4000f8e02ff */
[----:B------:R-:W-:Y:S02]  /*1740*/  USEL UR5, UR28, UR13, !UP1 ;  /* 0x0000000d1c057287 */ /* 0x000fe4000c800000 */
[----:B------:R-:W-:Y:S02]  /*1750*/  UIMAD UR12, UR6, UR30, URZ ;  /* 0x0000001e060c72a4 */ /* 0x000fe4000f8e02ff */
[----:B------:R-:W-:-:S02]  /*1760*/  UISETP.GE.AND UP0, UPT, UR4, UR7, UPT ;  /* 0x000000070400728c */ /* 0x000fc4000bf06270 */
[----:B------:R-:W-:Y:S02]  /*1770*/  UIMAD.WIDE.U32 UR10, UR4, UR8, URZ ;  /* 0x00000008040a72a5 */ /* 0x000fe4000f8e00ff */
[----:B------:R-:W-:Y:S02]  /*1780*/  UISETP.GE.OR UP0, UPT, UR5, UR12, UP0 ;  /* 0x0000000c0500728c */ /* 0x000fe40008706670 */
[----:B------:R-:W-:Y:S02]  /*1790*/  UIMAD.WIDE.U32 UR12, UR5, UR8, URZ ;  /* 0x00000008050c72a5 */ /* 0x000fe4000f8e00ff */
[----:B------:R-:W-:Y:S01]  /*17a0*/  UIADD3 UR10, UPT, UPT, -UR4, URZ, URZ ;  /* 0x000000ff040a7290 */ /* 0x000fe2000fffe1ff */
[----:B------:R-:W-:Y:S01]  /*17b0*/  UMOV UR8, UR11 ;  /* 0x0000000b00087c82 */ /* 0x000fe20008000000 */
[----:B------:R-:W-:Y:S02]  /*17c0*/  UIADD3 UR11, UPT, UPT, -UR5, URZ, URZ ;  /* 0x000000ff050b7290 */ /* 0x000fe4000fffe1ff */
[----:B------:R-:W-:-:S03]  /*17d0*/  USHF.R.U32.HI UR8, URZ, UR9, UR8 ;  /* 0x00000009ff087299 */ /* 0x000fc60008011608 */
[----:B------:R-:W-:Y:S01]  /*17e0*/  @!UP0 UMOV UR7, UR13 ;  /* 0x0000000d00078c82 */ /* 0x000fe20008000000 */
[----:B------:R-:W-:Y:S02]  /*17f0*/  UIMAD UR20, UR14, UR10, UR20 ;  /* 0x0000000a0e1472a4 */ /* 0x000fe4000f8e0214 */
[----:B------:R-:W-:Y:S02]  /*1800*/  USEL UR8, UR4, UR8, !UP2 ;  /* 0x0000000804087287 */ /* 0x000fe4000d000000 */
[----:B------:R-:W-:Y:S02]  /*1810*/  @!UP0 USHF.R.U32.HI UR7, URZ, UR9, UR7 ;  /* 0x00000009ff078299 */ /* 0x000fe40008011607 */
[----:B------:R-:W-:Y:S02]  /*1820*/  UIADD3 UR9, UPT, UPT, -UR8, URZ, URZ ;  /* 0x000000ff08097290 */ /* 0x000fe4000fffe1ff */
[----:B------:R-:W-:Y:S02]  /*1830*/  @!UP0 USEL UR7, UR5, UR7, !UP2 ;  /* 0x0000000705078287 */ /* 0x000fe4000d000000 */
[----:B------:R-:W-:-:S02]  /*1840*/  UIMAD UR9, UR30, UR9, UR4 ;  /* 0x000000091e0972a4 */ /* 0x000fc4000f8e0204 */
[----:B------:R-:W-:Y:S02]  /*1850*/  @!UP0 UIADD3 UR8, UPT, UPT, UR8, -UR7, URZ ;  /* 0x8000000708088290 */ /* 0x000fe4000fffe0ff */
[----:B------:R-:W-:Y:S02]  /*1860*/  @!UP0 UIMAD UR6, UR9, UR6, UR7 ;  /* 0x00000006090682a4 */ /* 0x000fe4000f8e0207 */
[----:B------:R-:W-:Y:S02]  /*1870*/  @!UP0 UIMAD UR4, UR8, UR30, UR5 ;  /* 0x0000001e080482a4 */ /* 0x000fe4000f8e0205 */
[----:B------:R-:W-:Y:S02]  /*1880*/  UIMAD UR28, UR31, UR11, UR28 ;  /* 0x0000000b1f1c72a4 */ /* 0x000fe4000f8e021c */
[----:B------:R-:W-:Y:S01]  /*1890*/  UIMAD UR20, UR4, UR14, UR20 ;  /* 0x0000000e041472a4 */ /* 0x000fe2000f8e0214 */
[----:B------:R-:W-:Y:S02]  /*18a0*/  @!UP0 UMOV UR5, UR6 ;  /* 0x0000000600058c82 */ /* 0x000fe40008000000 */
[----:B------:R-:W-:-:S12]  /*18b0*/  UIMAD UR28, UR5, UR31, UR28 ;  /* 0x0000001f051c72a4 */ /* 0x000fd8000f8e021c */
.L_x_19:
[----:B------:R-:W-:-:S09]  /*18c0*/  UISETP.NE.AND UP0, UPT, UR33, 0x1, UPT ;  /* 0x000000012100788c */ /* 0x000fd2000bf05270 */
[----:B------:R-:W-:Y:S05]  /*18d0*/  BRA.U UP0, `(.L_x_20) ;  /* 0x0000000100447547 */ /* 0x000fea000b800000 */
[----:B------:R-:W2:Y:S01]  /*18e0*/  LDCU.128 UR8, c[0x0][0xb10] ;  /* 0x00016200ff0877ac */ /* 0x000ea20008000c00 */
[----:B------:R-:W3:Y:S01]  /*18f0*/  LDCU UR12, c[0x0][0xb0c] ;  /* 0x00016180ff0c77ac */ /* 0x000ee20008000800 */
[----:B------:R-:W4:Y:S01]  /*1900*/  LDCU UR13, c[0x0][0xb20] ;  /* 0x00016400ff0d77ac */ /* 0x000f220008000800 */
[----:B--2---:R-:W-:Y:S02]  /*1910*/  UIMAD.WIDE.U32 UR6, UR28, UR8, URZ ;  /* 0x000000081c0672a5 */ /* 0x004fe4000f8e00ff */
[----:B------:R-:W-:Y:S02]  /*1920*/  UIMAD.WIDE.U32 UR4, UR20, UR11, URZ ;  /* 0x0000000b140472a5 */ /* 0x000fe4000f8e00ff */
[----:B---3--:R-:W-:Y:S02]  /*1930*/  UISETP.NE.AND UP1, UPT, UR12, 0x1, UPT ;  /* 0x000000010c00788c */ /* 0x008fe4000bf25270 */
[----:B------:R-:W-:Y:S01]  /*1940*/  UISETP.NE.AND UP0, UPT, UR10, 0x1, UPT ;  /* 0x000000010a00788c */ /* 0x000fe2000bf05270 */
[----:B------:R-:W-:-:S02]  /*1950*/  UMOV UR6, UR7 ;  /* 0x0000000700067c82 */ /* 0x000fc40008000000 */
[----:B------:R-:W-:Y:S01]  /*1960*/  UMOV UR4, UR5 ;  /* 0x0000000500047c82 */ /* 0x000fe20008000000 */
[----:B------:R-:W-:Y:S02]  /*1970*/  USHF.R.U32.HI UR9, URZ, UR9, UR6 ;  /* 0x00000009ff097299 */ /* 0x000fe40008011606 */
[----:B----4-:R-:W-:Y:S02]  /*1980*/  USHF.R.U32.HI UR4, URZ, UR13, UR4 ;  /* 0x0000000dff047299 */ /* 0x010fe40008011604 */
[----:B------:R-:W-:Y:S02]  /*1990*/  USEL UR5, UR28, UR9, !UP1 ;  /* 0x000000091c057287 */ /* 0x000fe4000c800000 */
[----:B------:R-:W-:-:S04]  /*19a0*/  USEL UR4, UR20, UR4, !UP0 ;  /* 0x0000000414047287 */ /* 0x000fc8000c000000 */
[----:B------:R-:W-:Y:S02]  /*19b0*/  UIADD3 UR6, UPT, UPT, UR5, -UR4, URZ ;  /* 0x8000000405067290 */ /* 0x000fe4000fffe0ff */
[----:B------:R-:W-:Y:S02]  /*19c0*/  UIADD3 UR4, UPT, UPT, -UR5, UR4, URZ ;  /* 0x0000000405047290 */ /* 0x000fe4000fffe1ff */
[----:B------:R-:W-:Y:S02]  /*19d0*/  UIMAD UR20, UR6, UR10, UR20 ;  /* 0x0000000a061472a4 */ /* 0x000fe4000f8e0214 */
[----:B------:R-:W-:-:S12]  /*19e0*/  UIMAD UR28, UR4, UR12, UR28 ;  /* 0x0000000c041c72a4 */ /* 0x000fd8000f8e021c */
.L_x_20:
[----:B------:R-:W-:-:S09]  /*19f0*/  UISETP.EQ.U32.AND UP0, UPT, UR34, 0x1, UPT ;  /* 0x000000012200788c */ /* 0x000fd2000bf02070 */
[----:B------:R-:W-:Y:S05]  /*1a00*/  BRA.U !UP0, `(.L_x_21) ;  /* 0x00000001080c7547 */ /* 0x000fea000b800000 */
[----:B------:R-:W-:Y:S01]  /*1a10*/  UCGABAR_WAIT ;  /* 0x0000000000007dc7 */ /* 0x000fe20008000000 */
[----:B------:R-:W-:Y:S01]  /*1a20*/  CCTL.IVALL ;  /* 0x00000000ff00798f */ /* 0x000fe20002000000 */
[----:B------:R-:W-:Y:S05]  /*1a30*/  BRA `(.L_x_22) ;  /* 0x0000000000047947 */ /* 0x000fea0003800000 */
.L_x_21:
[----:B------:R-:W-:Y:S06]  /*1a40*/  BAR.SYNC.DEFER_BLOCKING 0x0 ;  /* 0x0000000000007b1d */ /* 0x000fec0000010000 */
.L_x_22:
[----:B------:R-:W-:Y:S05]  /*1a50*/  BRA.U UP3, `(.L_x_23) ;  /* 0x0000001903447547 */ /* 0x000fea000b800000 */
[----:B------:R-:W2:Y:S01]  /*1a60*/  LDCU UR6, c[0x0][0x38c] ;  /* 0x00007180ff0677ac */ /* 0x000ea20008000800 */
[----:B------:R-:W-:Y:S01]  /*1a70*/  PLOP3.LUT P1, PT, PT, PT, UP5, 0x80, 0x8 ;  /* 0x000000000008781c */ /* 0x000fe20003f2f058 */
[----:B------:R-:W-:Y:S01]  /*1a80*/  IMAD.MOV.U32 R12, RZ, RZ, 0x1 ;  /* 0x00000001ff0c7424 */ /* 0x000fe200078e00ff */
[----:B------:R-:W-:Y:S02]  /*1a90*/  ISETP.NE.AND P2, PT, R0, RZ, P3 ;  /* 0x000000ff0000720c */ /* 0x000fe40001f45270 */
[----:B------:R-:W-:Y:S02]  /*1aa0*/  CS2R R10, SRZ ;  /* 0x00000000000a7805 */ /* 0x000fe4000001ff00 */
[----:B------:R-:W-:Y:S01]  /*1ab0*/  PLOP3.LUT P1, PT, P1, PT, PT, 0x8, 0x80 ;  /* 0x000000000080781c */ /* 0x000fe20000f2e170 */
[----:B------:R-:W-:Y:S01]  /*1ac0*/  IMAD.MOV.U32 R9, RZ, RZ, RZ ;  /* 0x000000ffff097224 */ /* 0x000fe200078e00ff */
[----:B------:R-:W3:Y:S01]  /*1ad0*/  LDCU UR41, c[0x0][0x370] ;  /* 0x00006e00ff2977ac */ /* 0x000ee20008000800 */
[----:B------:R-:W-:Y:S01]  /*1ae0*/  IMAD.MOV.U32 R8, RZ, RZ, 0x1 ;  /* 0x00000001ff087424 */ /* 0x000fe200078e00ff */
[----:B------:R-:W4:Y:S01]  /*1af0*/  LDCU.64 UR30, c[0x0][0x348] ;  /* 0x00006900ff1e77ac */ /* 0x000f220008000a00 */
[----:B------:R-:W-:Y:S01]  /*1b00*/  UIADD3 UR46, UPT, UPT, UR49, UR32, URZ ;  /* 0x00000020312e7290 */ /* 0x000fe2000fffe0ff */
[----:B------:R-:W1:Y:S01]  /*1b10*/  LDCU UR40, c[0x0][0x374] ;  /* 0x00006e80ff2877ac */ /* 0x000e620008000800 */
[----:B--2---:R-:W-:-:S02]  /*1b20*/  UIADD3 UR5, UPT, UPT, UR6, 0x3f, URZ ;  /* 0x0000003f06057890 */ /* 0x004fc4000fffe0ff */
[----:B------:R-:W-:Y:S02]  /*1b30*/  UIADD3 UR50, UPT, UPT, UR6, 0x7e, URZ ;  /* 0x0000007e06327890 */ /* 0x000fe4000fffe0ff */
[----:B------:R-:W-:Y:S01]  /*1b40*/  USHF.R.S32.HI UR4, URZ, 0x1f, UR5 ;  /* 0x0000001fff047899 */ /* 0x000fe20008011405 */
[----:B------:R-:W-:-:S03]  /*1b50*/  UMOV UR7, URZ ;  /* 0x000000ff00077c82 */ /* 0x000fc60008000000 */
[----:B------:R-:W-:Y:S02]  /*1b60*/  ULEA.HI UR4, UR4, UR5, URZ, 0x6 ;  /* 0x0000000504047291 */ /* 0x000fe4000f8f30ff */
[----:B------:R-:W-:Y:S02]  /*1b70*/  UIADD3 UR5, UPT, UPT, UR6, -0x1, URZ ;  /* 0xffffffff06057890 */ /* 0x000fe4000fffe0ff */
[----:B------:R-:W-:Y:S02]  /*1b80*/  USHF.R.S32.HI UR43, URZ, 0x6, UR4 ;  /* 0x00000006ff2b7899 */ /* 0x000fe40008011404 */
[----:B------:R-:W-:Y:S02]  /*1b90*/  UISETP.GE.U32.AND UP1, UPT, UR5, -0x7f, UPT ;  /* 0xffffff810500788c */ /* 0x000fe4000bf26070 */
[----:B------:R-:W-:-:S04]  /*1ba0*/  UISETP.LT.U32.AND UP0, UPT, UR43, 0xd, UPT ;  /* 0x0000000d2b00788c */ /* 0x000fc8000bf01070 */
[----:B------:R-:W-:Y:S02]  /*1bb0*/  USEL UR42, UR43, 0xd, UP0 ;  /* 0x0000000d2b2a7887 */ /* 0x000fe40008000000 */
[----:B------:R-:W-:Y:S02]  /*1bc0*/  UISETP.NE.AND UP0, UPT, UR25, URZ, UPT ;  /* 0x000000ff1900728c */ /* 0x000fe4000bf05270 */
[----:B------:R-:W-:Y:S02]  /*1bd0*/  UIADD3 UR4, UPT, UPT, UR42, -0x1, URZ ;  /* 0xffffffff2a047890 */ /* 0x000fe4000fffe0ff */
[----:B------:R-:W-:Y:S02]  /*1be0*/  @UP1 UIADD3 UR4, UPT, UPT, UR42, URZ, URZ ;  /* 0x000000ff2a041290 */ /* 0x000fe4000fffe0ff */
[----:B------:R-:W-:Y:S02]  /*1bf0*/  USEL UR25, UR52, 0x2, UP0 ;  /* 0x0000000234197887 */ /* 0x000fe40008000000 */
[----:B------:R-:W-:-:S02]  /*1c00*/  UIADD3 UR48, UPT, UPT, UR43, -UR42, URZ ;  /* 0x8000002a2b307290 */ /* 0x000fc4000fffe0ff */
[----:B------:R-:W-:Y:S02]  /*1c10*/  UIADD3 UR37, UPT, UPT, UR4, 0x1, URZ ;  /* 0x0000000104257890 */ /* 0x000fe4000fffe0ff */
[----:B-1-34-:R-:W-:-:S12]  /*1c20*/  UIADD3 UR44, UPT, UPT, -UR4, URZ, URZ ;  /* 0x000000ff042c7290 */ /* 0x01afd8000fffe1ff */
.L_x_43:
[----:B------:R-:W-:Y:S01]  /*1c30*/  UISETP.NE.AND UP0, UPT, UR47, URZ, UPT ;  /* 0x000000ff2f00728c */ /* 0x000fe2000bf05270 */
[----:B------:R-:W1:Y:S08]  /*1c40*/  S2UR UR47, SR_CgaCtaId ;  /* 0x00000000002f79c3 */ /* 0x000e700000008800 */
[----:B------:R-:W-:Y:S05]  /*1c50*/  BRA.U UP0, `(.L_x_24) ;  /* 0x0000000100347547 */ /* 0x000fea000b800000 */
[----:B------:R-:W2:Y:S01]  /*1c60*/  S2R R0, SR_CgaCtaId ;  /* 0x0000000000007919 */ /* 0x000ea20000008800 */
[----:B------:R-:W-:-:S04]  /*1c70*/  MOV R2, 0x400 ;  /* 0x0000040000027802 */ /* 0x000fc80000000f00 */
[----:B--2---:R-:W-:Y:S02]  /*1c80*/  LEA R0, R0, R2, 0x18 ;  /* 0x0000000200007211 */ /* 0x004fe400078ec0ff */
[----:B------:R-:W-:-:S03]  /*1c90*/  SHF.L.U32 R2, R8, 0x1f, RZ ;  /* 0x0000001f08027819 */ /* 0x000fc600000006ff */
[----:B------:R-:W-:-:S04]  /*1ca0*/  IMAD R0, R9, 0x8, R0 ;  /* 0x0000000809007824 */ /* 0x000fc800078e0200 */
[----:B------:R-:W2:Y:S02]  /*1cb0*/  SYNCS.PHASECHK.TRANS64.TRYWAIT P0, [R0+URZ+0x190], R2 ;  /* 0x00019002000075a7 */ /* 0x000ea400080011ff */
[----:B--2---:R-:W-:Y:S05]  /*1cc0*/  @!P0 BRA `(.L_x_25) ;  /* 0x0000007800348947 */ /* 0x004fea0003800000 */
.L_x_159:
[----:B------:R-:W-:Y:S01]  /*1cd0*/  VIADD R9, R9, 0x1 ;  /* 0x0000000109097836 */ /* 0x000fe20000000000 */
[----:B------:R2:W-:Y:S04]  /*1ce0*/  SYNCS.ARRIVE.TRANS64.A1T0 RZ, [R0+URZ+0x180], RZ ;  /* 0x000180ff00ff79a7 */ /* 0x0005e800081000ff */
[----:B------:R-:W-:-:S04]  /*1cf0*/  ISETP.NE.AND P0, PT, R9, 0x2, PT ;  /* 0x000000020900780c */ /* 0x000fc80003f05270 */
[----:B------:R-:W-:Y:S02]  /*1d00*/  SEL R9, R9, RZ, P0 ;  /* 0x000000ff09097207 */ /* 0x000fe40000000000 */
[----:B--2---:R-:W-:-:S04]  /*1d10*/  SEL R0, RZ, 0x1, P0 ;  /* 0x00000001ff007807 */ /* 0x004fc80000000000 */
[----:B------:R-:W-:-:S07]  /*1d20*/  LOP3.LUT R8, R8, R0, RZ, 0x3c, !PT ;  /* 0x0000000008087212 */ /* 0x000fce00078e3cff */
.L_x_24:
[----:B------:R-:W-:Y:S01]  /*1d30*/  UMOV UR6, 0x400 ;  /* 0x0000040000067882 */ /* 0x000fe20000000000 */
[----:B------:R-:W-:Y:S01]  /*1d40*/  SHF.L.U32 R0, R12, 0x1f, RZ ;  /* 0x0000001f0c007819 */ /* 0x000fe200000006ff */
[----:B-1----:R-:W-:Y:S02]  /*1d50*/  ULEA UR6, UR47, UR6, 0x18 ;  /* 0x000000062f067291 */ /* 0x002fe4000f8ec0ff */
[----:B------:R-:W-:Y:S02]  /*1d60*/  UISETP.GE.U32.AND UP0, UPT, UR50, 0x7f, UPT ;  /* 0x0000007f3200788c */ /* 0x000fe4000bf06070 */
[----:B------:R-:W-:Y:S02]  /*1d70*/  ULEA UR4, UR7, UR6, 0x3 ;  /* 0x0000000607047291 */ /* 0x000fe4000f8e18ff */
[----:B------:R-:W-:Y:S01]  /*1d80*/  ULEA UR10, UR20, UR49, 0x7 ;  /* 0x00000031140a7291 */ /* 0x000fe2000f8e38ff */
[----:B------:R-:W-:-:S06]  /*1d90*/  UMOV UR13, URZ ;  /* 0x000000ff000d7c82 */ /* 0x000fcc0008000000 */
[----:B------:R1:W2:Y:S01]  /*1da0*/  SYNCS.PHASECHK.TRANS64.TRYWAIT P0, [UR4+0x68], R0 ;  /* 0x00006800ff0075a7 */ /* 0x0002a20008001104 */
[----:B------:R-:W-:-:S04]  /*1db0*/  ULEA.HI UR4, UR28, UR28, URZ, 0x1 ;  /* 0x0000001c1c047291 */ /* 0x000fc8000f8f08ff */
[----:B------:R-:W-:-:S04]  /*1dc0*/  USHF.L.U32 UR4, UR4, 0x6, URZ ;  /* 0x0000000604047899 */ /* 0x000fc800080006ff */
[----:B------:R-:W-:-:S04]  /*1dd0*/  ULOP3.LUT UR35, UR4, 0xffffff80, URZ, 0xc0, !UPT ;  /* 0xffffff8004237892 */ /* 0x000fc8000f8ec0ff */
[----:B------:R-:W-:Y:S01]  /*1de0*/  UIADD3 UR35, UPT, UPT, UR46, UR35, URZ ;  /* 0x000000232e237290 */ /* 0x000fe2000fffe0ff */
[----:B------:R-:W-:Y:S11]  /*1df0*/  BRA.U !UP0, `(.L_x_26) ;  /* 0x0000000108d87547 */ /* 0x000ff6000b800000 */
[----:B------:R-:W-:Y:S01]  /*1e00*/  UMOV UR18, UR44 ;  /* 0x0000002c00127c82 */ /* 0x000fe20008000000 */
[----:B------:R-:W-:Y:S01]  /*1e10*/  UMOV UR4, UR7 ;  /* 0x0000000700047c82 */ /* 0x000fe20008000000 */
[----:B------:R-:W-:Y:S01]  /*1e20*/  UMOV UR34, URZ ;  /* 0x000000ff00227c82 */ /* 0x000fe20008000000 */
[----:B------:R-:W-:-:S05]  /*1e30*/  UMOV UR11, UR29 ;  /* 0x0000001d000b7c82 */ /* 0x000fca0008000000 */
.L_x_32:
[----:B------:R-:W-:Y:S01]  /*1e40*/  ULEA UR33, UR4, UR6, 0x3 ;  /* 0x0000000604217291 */ /* 0x000fe2000f8e18ff */
[----:B------:R-:W-:Y:S01]  /*1e50*/  @P3 MOV R2, 0x8000 ;  /* 0x0000800000023802 */ /* 0x000fe20000000f00 */
[----:B--2-4-:R-:W-:Y:S10]  /*1e60*/  @P0 BRA `(.L_x_27) ;  /* 0x00000000000c0947 */ /* 0x014ff40003800000 */
[----:B------:R-:W-:-:S04]  /*1e70*/  SHF.L.U32 R3, R12, 0x1f, RZ ;  /* 0x0000001f0c037819 */ /* 0x000fc800000006ff */
[----:B------:R-:W2:Y:S02]  /*1e80*/  SYNCS.PHASECHK.TRANS64.TRYWAIT P0, [UR33+0x68], R3 ;  /* 0x00006803ff0075a7 */ /* 0x000ea40008001121 */
[----:B--2---:R-:W-:Y:S05]  /*1e90*/  @!P0 BRA `(.L_x_28) ;  /* 0x0000007400d48947 */ /* 0x004fea0003800000 */
.L_x_27:
[----:B------:R2:W-:Y:S01]  /*1ea0*/  @P3 SYNCS.ARRIVE.TRANS64 RZ, [UR33], R2 ;  /* 0x00000002ffff39a7 */ /* 0x0005e20008000021 */
[----:B------:R-:W-:Y:S02]  /*1eb0*/  ULOP3.LUT UR5, UR25, 0x2, URZ, 0xfc, !UPT ;  /* 0x0000000219057892 */ /* 0x000fe4000f8efcff */
[----:B------:R-:W-:Y:S02]  /*1ec0*/  UIADD3 UR18, UPT, UPT, UR18, 0x1, URZ ;  /* 0x0000000112127890 */ /* 0x000fe4000fffe0ff */
[----:B------:R-:W-:Y:S02]  /*1ed0*/  UISETP.NE.AND UP0, UPT, UR5, 0x2, UPT ;  /* 0x000000020500788c */ /* 0x000fe4000bf05270 */
[----:B------:R-:W-:-:S07]  /*1ee0*/  UISETP.NE.AND UP2, UPT, UR18, 0x1, UPT ;  /* 0x000000011200788c */ /* 0x000fce000bf45270 */
[----:B------:R-:W-:Y:S05]  /*1ef0*/  BRA.U UP0, `(.L_x_29) ;  /* 0x0000000100047547 */ /* 0x000fea000b800000 */
[----:B------:R-:W-:Y:S05]  /*1f00*/  BPT.TRAP 0x1 ;  /* 0x000000040000795c */ /* 0x000fea0000300000 */
.L_x_29:
[----:B------:R-:W-:Y:S04]  /*1f10*/  BSSY.RECONVERGENT B0, `(.L_x_30) ;  /* 0x0000003000007945 */ /* 0x000fe80003800200 */
[----:B------:R-:W-:Y:S05]  /*1f20*/  @!P2 BRA `(.L_x_31) ;  /* 0x000000000004a947 */ /* 0x000fea0003800000 */
[----:B------:R-:W-:Y:S05]  /*1f30*/  BPT.TRAP 0x1 ;  /* 0x000000040000795c */ /* 0x000fea0000300000 */
.L_x_31:
[----:B------:R-:W-:Y:S05]  /*1f40*/  BSYNC.RECONVERGENT B0 ;  /* 0x0000000000007941 */ /* 0x000fea0003800200 */
.L_x_30:
[----:B------:R-:W-:Y:S02]  /*1f50*/  UIADD3 UR5, UPT, UPT, UR4, 0x1, URZ ;  /* 0x0000000104057890 */ /* 0x000fe4000fffe0ff */
[----:B------:R-:W-:Y:S02]  /*1f60*/  USHF.L.U32 UR4, UR4, 0xc, URZ ;  /* 0x0000000c04047899 */ /* 0x000fe400080006ff */
[----:B------:R-:W-:Y:S02]  /*1f70*/  UISETP.NE.AND UP0, UPT, UR5, 0xd, UPT ;  /* 0x0000000d0500788c */ /* 0x000fe4000bf05270 */
[----:B------:R-:W-:Y:S02]  /*1f80*/  ULOP3.LUT UR32, UR27, UR4, URZ, 0xfc, !UPT ;  /* 0x000000041b207292 */ /* 0x000fe4000f8efcff */
[----:B------:R-:W-:Y:S02]  /*1f90*/  USEL UR8, URZ, 0x1, UP0 ;  /* 0x00000001ff087887 */ /* 0x000fe40008000000 */
[----:B------:R-:W-:-:S02]  /*1fa0*/  USEL UR7, UR5, URZ, UP0 ;  /* 0x000000ff05077287 */ /* 0x000fc40008000000 */
[----:B------:R-:W-:Y:S02]  /*1fb0*/  UIADD3 UR16, UP1, UPT, UR30, 0x80, URZ ;  /* 0x000000801e107890 */ /* 0x000fe4000ff3e0ff */
[----:B------:R-:W-:Y:S01]  /*1fc0*/  ULEA UR5, UR7, UR6, 0x3 ;  /* 0x0000000607057291 */ /* 0x000fe2000f8e18ff */
[----:B------:R-:W-:Y:S01]  /*1fd0*/  LOP3.LUT R12, R12, UR8, RZ, 0x3c, !PT ;  /* 0x000000080c0c7c12 */ /* 0x000fe2000f8e3cff */
[----:B------:R-:W-:Y:S02]  /*1fe0*/  ULOP3.LUT UR8, UR26, UR4, URZ, 0xfc, !UPT ;  /* 0x000000041a087292 */ /* 0x000fe4000f8efcff */
[----:B------:R-:W-:Y:S01]  /*1ff0*/  ULEA UR32, UR32, UR6, 0x1 ;  /* 0x0000000620207291 */ /* 0x000fe2000f8e08ff */
[----:B-1----:R-:W-:Y:S01]  /*2000*/  SHF.L.U32 R0, R12, 0x1f, RZ ;  /* 0x0000001f0c007819 */ /* 0x002fe200000006ff */
[----:B------:R-:W-:Y:S02]  /*2010*/  UIADD3 UR14, UP0, UPT, UR30, 0x180, URZ ;  /* 0x000001801e0e7890 */ /* 0x000fe4000ff1e0ff */
[----:B------:R-:W-:Y:S01]  /*2020*/  ULEA UR8, UR8, UR6, 0x1 ;  /* 0x0000000608087291 */ /* 0x000fe2000f8e08ff */
[----:B------:R3:W4:Y:S01]  /*2030*/  SYNCS.PHASECHK.TRANS64.TRYWAIT P0, [UR5+0x68], R0 ;  /* 0x00006800ff0075a7 */ /* 0x0007220008001105 */
[----:B------:R-:W-:-:S02]  /*2040*/  ULOP3.LUT UR33, UR33, 0xfefffff8, URZ, 0xc0, !UPT ;  /* 0xfefffff821217892 */ /* 0x000fc4000f8ec0ff */
[----:B------:R-:W-:Y:S02]  /*2050*/  UIADD3.X UR17, UPT, UPT, URZ, UR31, URZ, UP1, !UPT ;  /* 0x0000001fff117290 */ /* 0x000fe40008ffe4ff */
[----:B------:R-:W-:Y:S02]  /*2060*/  UIADD3 UR32, UPT, UPT, UR32, 0x4300, URZ ;  /* 0x0000430020207890 */ /* 0x000fe4000fffe0ff */
[----:B------:R-:W-:Y:S02]  /*2070*/  UPRMT UR5, URZ, 0x5410, UR24 ;  /* 0x00005410ff057896 */ /* 0x000fe40008000018 */
[----:B------:R-:W-:Y:S02]  /*2080*/  UIADD3 UR8, UPT, UPT, UR8, 0x1e300, URZ ;  /* 0x0001e30008087890 */ /* 0x000fe4000fffe0ff */
[----:B------:R-:W-:Y:S02]  /*2090*/  UIADD3.X UR15, UPT, UPT, URZ, UR31, URZ, UP0, !UPT ;  /* 0x0000001fff0f7290 */ /* 0x000fe400087fe4ff */
[----:B------:R-:W-:Y:S01]  /*20a0*/  UPRMT UR4, URZ, 0x5410, UR21 ;  /* 0x00005410ff047896 */ /* 0x000fe20008000015 */
[----:B------:R-:W-:Y:S01]  /*20b0*/  UMOV UR22, 0x0 ;  /* 0x0000000000167882 */ /* 0x000fe20000000000 */
[----:B------:R-:W-:Y:S01]  /*20c0*/  UMOV UR23, 0x10000000 ;  /* 0x1000000000177882 */ /* 0x000fe20000000000 */
[----:B------:R-:W-:Y:S01]  /*20d0*/  UMOV UR12, UR36 ;  /* 0x00000024000c7c82 */ /* 0x000fe20008000000 */
[----:B------:R-:W-:Y:S01]  /*20e0*/  UMOV UR9, UR33 ;  /* 0x0000002100097c82 */ /* 0x000fe20008000000 */
[----:B------:R1:W-:Y:S01]  /*20f0*/  UTMALDG.3D.MULTICAST.2CTA [UR32], [UR16], UR5, desc[UR22] ;  /* 0x00001620100073b4 */ /* 0x0003e20008211805 */
[----:B------:R-:W-:-:S03]  /*2100*/  UMOV UR13, UR37 ;  /* 0x00000025000d7c82 */ /* 0x000fc60008000000 */
[----:B------:R2:W-:Y:S01]  /*2110*/  UTMALDG.3D.MULTICAST.2CTA [UR8], [UR14], UR4, desc[UR22] ;  /* 0x000016080e0073b4 */ /* 0x0005e20008211804 */
[----:B-1----:R-:W-:Y:S02]  /*2120*/  UIADD3 UR34, UPT, UPT, UR34, 0x40, URZ ;  /* 0x0000004022227890 */ /* 0x002fe4000fffe0ff */
[----:B--2---:R-:W-:Y:S01]  /*2130*/  UIADD3 UR11, UPT, UPT, UR11, 0x40, URZ ;  /* 0x000000400b0b7890 */ /* 0x004fe2000fffe0ff */
[----:B------:R-:W-:Y:S01]  /*2140*/  UMOV UR4, UR7 ;  /* 0x0000000700047c82 */ /* 0x000fe20008000000 */
[----:B---3--:R-:W-:Y:S10]  /*2150*/  BRA.U UP2, `(.L_x_32) ;  /* 0xfffffffd02387547 */ /* 0x008ff4000b83ffff */
.L_x_26:
[----:B------:R-:W-:Y:S01]  /*2160*/  ULEA UR4, UR7, UR6, 0x3 ;  /* 0x0000000607047291 */ /* 0x000fe2000f8e18ff */
[----:B-1----:R-:W-:Y:S01]  /*2170*/  SHF.L.U32 R0, R12, 0x1f, RZ ;  /* 0x0000001f0c007819 */ /* 0x002fe200000006ff */
[----:B------:R-:W-:Y:S01]  /*2180*/  @!P1 SYNCS.ARRIVE.TRANS64.A1T0 RZ, [UR6+0x118], RZ ;  /* 0x000118ffffff99a7 */ /* 0x000fe20008100006 */
[----:B------:R-:W-:-:S06]  /*2190*/  UISETP.GT.AND UP0, UPT, UR43, UR42, UPT ;  /* 0x0000002a2b00728c */ /* 0x000fcc000bf04270 */
[----:B--2-4-:R1:W2:Y:S03]  /*21a0*/  SYNCS.PHASECHK.TRANS64.TRYWAIT P0, [UR4+0x68], R0 ;  /* 0x00006800ff0075a7 */ /* 0x0142a60008001104 */
[----:B------:R-:W-:Y:S05]  /*21b0*/  BRA.U !UP0, `(.L_x_33) ;  /* 0x0000000108d47547 */ /* 0x000fea000b800000 */
[----:B------:R-:W-:Y:S01]  /*21c0*/  UIADD3 UR28, UPT, UPT, UR48, UR13, URZ ;  /* 0x0000000d301c7290 */ /* 0x000fe2000fffe0ff */
[----:B------:R-:W-:-:S11]  /*21d0*/  UMOV UR4, UR7 ;  /* 0x0000000700047c82 */ /* 0x000fd60008000000 */
.L_x_39:
[----:B------:R-:W-:Y:S01]  /*21e0*/  ULEA UR17, UR4, UR6, 0x3 ;  /* 0x0000000604117291 */ /* 0x000fe2000f8e18ff */
[----:B--2---:R-:W-:Y:S01]  /*21f0*/  @P3 MOV R2, 0x8000 ;  /* 0x0000800000023802 */ /* 0x004fe20000000f00 */
[----:B--2-4-:R-:W-:Y:S10]  /*2200*/  @P0 BRA `(.L_x_34) ;  /* 0x00000000000c0947 */ /* 0x014ff40003800000 */
[----:B------:R-:W-:-:S04]  /*2210*/  SHF.L.U32 R3, R12, 0x1f, RZ ;  /* 0x0000001f0c037819 */ /* 0x000fc800000006ff */
[----:B------:R-:W2:Y:S02]  /*2220*/  SYNCS.PHASECHK.TRANS64.TRYWAIT P0, [UR17+0x68], R3 ;  /* 0x00006803ff0075a7 */ /* 0x000ea40008001111 */
[----:B--2---:R-:W-:Y:S05]  /*2230*/  @!P0 BRA `(.L_x_35) ;  /* 0x0000007400048947 */ /* 0x004fea0003800000 */
.L_x_34:
[----:B------:R2:W-:Y:S01]  /*2240*/  @P3 SYNCS.ARRIVE.TRANS64 RZ, [UR17], R2 ;  /* 0x00000002ffff39a7 */ /* 0x0005e20008000011 */
[----:B------:R-:W-:-:S04]  /*2250*/  ULOP3.LUT UR5, UR25, 0x2, URZ, 0xfc, !UPT ;  /* 0x0000000219057892 */ /* 0x000fc8000f8efcff */
[----:B------:R-:W-:-:S09]  /*2260*/  UISETP.NE.AND UP0, UPT, UR5, 0x2, UPT ;  /* 0x000000020500788c */ /* 0x000fd2000bf05270 */
[----:B------:R-:W-:Y:S05]  /*2270*/  BRA.U UP0, `(.L_x_36) ;  /* 0x0000000100047547 */ /* 0x000fea000b800000 */
[----:B------:R-:W-:Y:S05]  /*2280*/  BPT.TRAP 0x1 ;  /* 0x000000040000795c */ /* 0x000fea0000300000 */
.L_x_36:
[----:B------:R-:W-:Y:S04]  /*2290*/  BSSY.RECONVERGENT B0, `(.L_x_37) ;  /* 0x0000003000007945 */ /* 0x000fe80003800200 */
[----:B------:R-:W-:Y:S05]  /*22a0*/  @!P2 BRA `(.L_x_38) ;  /* 0x000000000004a947 */ /* 0x000fea0003800000 */
[----:B------:R-:W-:Y:S05]  /*22b0*/  BPT.TRAP 0x1 ;  /* 0x000000040000795c */ /* 0x000fea0000300000 */
.L_x_38:
[----:B------:R-:W-:Y:S05]  /*22c0*/  BSYNC.RECONVERGENT B0 ;  /* 0x0000000000007941 */ /* 0x000fea0003800200 */
.L_x_37:
        /* <DEDUP_REMOVED lines=9> */
[----:B------:R-:W-:Y:S02]  /*2360*/  USHF.L.U32 UR18, UR13, 0x6, URZ ;  /* 0x000000060d127899 */ /* 0x000fe400080006ff */
[----:B------:R-:W-:Y:S01]  /*2370*/  ULOP3.LUT UR4, UR26, UR4, URZ, 0xfc, !UPT ;  /* 0x000000041a047292 */ /* 0x000fe2000f8efcff */
[----:B-1----:R-:W-:Y:S01]  /*2380*/  SHF.L.U32 R0, R12, 0x1f, RZ ;  /* 0x0000001f0c007819 */ /* 0x002fe200000006ff */
[----:B------:R-:W-:Y:S02]  /*2390*/  UIADD3 UR13, UPT, UPT, UR13, 0x1, URZ ;  /* 0x000000010d0d7890 */ /* 0x000fe4000fffe0ff */
[----:B------:R-:W-:Y:S01]  /*23a0*/  UIADD3 UR14, UP1, UPT, UR30, 0x80, URZ ;  /* 0x000000801e0e7890 */ /* 0x000fe2000ff3e0ff */
[----:B------:R3:W4:Y:S01]  /*23b0*/  SYNCS.PHASECHK.TRANS64.TRYWAIT P0, [UR5+0x68], R0 ;  /* 0x00006800ff0075a7 */ /* 0x0007220008001105 */
[----:B------:R-:W-:-:S02]  /*23c0*/  ULEA UR16, UR16, UR6, 0x1 ;  /* 0x0000000610107291 */ /* 0x000fc4000f8e08ff */
[----:B------:R-:W-:Y:S02]  /*23d0*/  ULEA UR4, UR4, UR6, 0x1 ;  /* 0x0000000604047291 */ /* 0x000fe4000f8e08ff */
[----:B------:R-:W-:Y:S02]  /*23e0*/  UIADD3.X UR23, UPT, UPT, URZ, UR31, URZ, UP0, !UPT ;  /* 0x0000001fff177290 */ /* 0x000fe400087fe4ff */
[----:B------:R-:W-:Y:S02]  /*23f0*/  UISETP.NE.AND UP0, UPT, UR13, UR28, UPT ;  /* 0x0000001c0d00728c */ /* 0x000fe4000bf05270 */
[----:B------:R-:W-:Y:S02]  /*2400*/  ULOP3.LUT UR17, UR17, 0xfefffff8, URZ, 0xc0, !UPT ;  /* 0xfefffff811117892 */ /* 0x000fe4000f8ec0ff */
[----:B------:R-:W-:Y:S02]  /*2410*/  UIADD3.X UR15, UPT, UPT, URZ, UR31, URZ, UP1, !UPT ;  /* 0x0000001fff0f7290 */ /* 0x000fe40008ffe4ff */
[----:B------:R-:W-:-:S02]  /*2420*/  UIADD3 UR16, UPT, UPT, UR16, 0x4300, URZ ;  /* 0x0000430010107890 */ /* 0x000fc4000fffe0ff */
[----:B------:R-:W-:Y:S02]  /*2430*/  UPRMT UR5, URZ, 0x5410, UR24 ;  /* 0x00005410ff057896 */ /* 0x000fe40008000018 */
[----:B------:R-:W-:Y:S02]  /*2440*/  UIADD3 UR8, UPT, UPT, UR4, 0x1e300, URZ ;  /* 0x0001e30004087890 */ /* 0x000fe4000fffe0ff */
[----:B------:R-:W-:Y:S02]  /*2450*/  ULOP3.LUT UR11, UR29, UR18, URZ, 0xfc, !UPT ;  /* 0x000000121d0b7292 */ /* 0x000fe4000f8efcff */
[----:B------:R-:W-:Y:S01]  /*2460*/  UPRMT UR4, URZ, 0x5410, UR21 ;  /* 0x00005410ff047896 */ /* 0x000fe20008000015 */
[----:B------:R-:W-:Y:S01]  /*2470*/  UMOV UR32, 0x0 ;  /* 0x0000000000207882 */ /* 0x000fe20000000000 */
[----:B------:R-:W-:Y:S01]  /*2480*/  UMOV UR33, 0x10000000 ;  /* 0x1000000000217882 */ /* 0x000fe20000000000 */
[----:B------:R-:W-:Y:S01]  /*2490*/  UMOV UR19, UR35 ;  /* 0x0000002300137c82 */ /* 0x000fe20008000000 */
[----:B------:R-:W-:Y:S01]  /*24a0*/  UMOV UR20, UR36 ;  /* 0x0000002400147c82 */ /* 0x000fe20008000000 */
[----:B------:R-:W-:Y:S01]  /*24b0*/  UMOV UR12, UR36 ;  /* 0x00000024000c7c82 */ /* 0x000fe20008000000 */
[----:B------:R-:W-:Y:S01]  /*24c0*/  UMOV UR9, UR17 ;  /* 0x0000001100097c82 */ /* 0x000fe20008000000 */
[----:B------:R-:W-:Y:S02]  /*24d0*/  UTMALDG.3D.MULTICAST.2CTA [UR16], [UR14], UR5, desc[UR32] ;  /* 0x000020100e0073b4 */ /* 0x000fe40008211805 */
[----:B------:R1:W-:Y:S02]  /*24e0*/  UTMALDG.3D.MULTICAST.2CTA [UR8], [UR22], UR4, desc[UR32] ;  /* 0x00002008160073b4 */ /* 0x0003e40008211804 */
[----:B-1----:R-:W-:Y:S01]  /*24f0*/  UMOV UR4, UR7 ;  /* 0x0000000700047c82 */ /* 0x002fe20008000000 */
[----:B---3--:R-:W-:Y:S05]  /*2500*/  BRA.U UP0, `(.L_x_39) ;  /* 0xfffffffd00347547 */ /* 0x008fea000b83ffff */
.L_x_33:
[C---:B------:R-:W-:Y:S01]  /*2510*/  LEA R3, R11.reuse, UR6, 0x3 ;  /* 0x000000060b037c11 */ /* 0x040fe2000f8e18ff */
[----:B------:R-:W-:Y:S01]  /*2520*/  NOP ;  /* 0x0000000000007918 */ /* 0x000fe20000000000 */
[----:B-1----:R-:W-:Y:S02]  /*2530*/  SHF.L.U32 R0, R10, 0x1f, RZ ;  /* 0x0000001f0a007819 */ /* 0x002fe400000006ff */
[----:B------:R-:W-:Y:S02]  /*2540*/  LEA R4, R11, UR6, 0x4 ;  /* 0x000000060b047c11 */ /* 0x000fe4000f8e20ff */
[----:B--2-4-:R-:W1:Y:S02]  /*2550*/  SYNCS.PHASECHK.TRANS64.TRYWAIT P0, [R3+URZ+0x120], R0 ;  /* 0x00012000030075a7 */ /* 0x014e6400080011ff */
[----:B-1----:R-:W-:Y:S05]  /*2560*/  @!P0 BRA `(.L_x_40) ;  /* 0x0000007000508947 */ /* 0x002fea0003800000 */
.L_x_162:
[----:B------:R-:W2:Y:S01]  /*2570*/  LDS.128 R4, [R4+0x1b0] ;  /* 0x0001b00004047984 */ /* 0x000ea20000000c00 */
[----:B------:R-:W-:Y:S01]  /*2580*/  UISETP.GE.AND UP0, UPT, UR45, 0x1, UPT ;  /* 0x000000012d00788c */ /* 0x000fe2000bf06270 */
[----:B------:R-:W-:Y:S01]  /*2590*/  @!PT LDS RZ, [RZ] ;  /* 0x00000000fffff984 */ /* 0x000fe20000000800 */
[----:B------:R-:W-:Y:S01]  /*25a0*/  @!PT LDS RZ, [RZ] ;  /* 0x00000000fffff984 */ /* 0x000fe20000000800 */
[----:B------:R-:W-:Y:S01]  /*25b0*/  @!PT LDS RZ, [RZ] ;  /* 0x00000000fffff984 */ /* 0x000fe20000000800 */
[----:B------:R-:W-:Y:S01]  /*25c0*/  @!PT LDS RZ, [RZ] ;  /* 0x00000000fffff984 */ /* 0x000fe20000000800 */
[----:B------:R3:W-:Y:S06]  /*25d0*/  MEMBAR.ALL.CTA ;  /* 0x0000000000007992 */ /* 0x0007ec0000008000 */
[----:B---3--:R-:W3:Y:S01]  /*25e0*/  FENCE.VIEW.ASYNC.S ;  /* 0x00000000000073c6 */ /* 0x008ee20000000000 */
[----:B--2---:R-:W-:-:S13]  /*25f0*/  LOP3.LUT P0, RZ, R6, 0x1, RZ, 0xc0, !PT ;  /* 0x0000000106ff7812 */ /* 0x004fda000780c0ff */
[----:B---3--:R-:W-:Y:S01]  /*2600*/  VOTEU.ANY UP1, P0 ;  /* 0x0000000000ff7886 */ /* 0x008fe20000020100 */
[----:B------:R-:W-:-:S13]  /*2610*/  PLOP3.LUT P0, PT, PT, PT, UP1, 0x80, 0x8 ;  /* 0x000000000008781c */ /* 0x000fda0003f0f018 */
[----:B-1----:R-:W-:Y:S02]  /*2620*/  @P0 LOP3.LUT R0, R5, 0xffff, RZ, 0xc0, !PT ;  /* 0x0000ffff05000812 */ /* 0x002fe400078ec0ff */
[----:B------:R-:W-:Y:S02]  /*2630*/  @P0 MOV R2, R4 ;  /* 0x0000000400020202 */ /* 0x000fe40000000f00 */
[----:B------:R-:W-:Y:S01]  /*2640*/  @P0 R2UR UR5, R0 ;  /* 0x00000000000502ca */ /* 0x000fe200000e0000 */
[----:B------:R-:W-:Y:S01]  /*2650*/  VIADD R0, R3, 0x130 ;  /* 0x0000013003007836 */ /* 0x000fe20000000000 */
[----:B------:R-:W-:Y:S02]  /*2660*/  @P0 SHF.R.U32.HI R4, RZ, 0x10, R5 ;  /* 0x00000010ff040819 */ /* 0x000fe40000011605 */
[----:B------:R-:W-:Y:S02]  /*2670*/  @P0 R2UR UR8, R2 ;  /* 0x00000000020802ca */ /* 0x000fe400000e0000 */
[----:B------:R-:W-:-:S02]  /*2680*/  PRMT R0, RZ, 0x654, R0 ;  /* 0x00000654ff007816 */ /* 0x000fc40000000000 */
[----:B------:R-:W-:Y:S02]  /*2690*/  @P0 R2UR UR4, R4 ;  /* 0x00000000040402ca */ /* 0x000fe400000e0000 */
[----:B------:R1:W-:Y:S03]  /*26a0*/  SYNCS.ARRIVE.TRANS64.RED.A1T0 RZ, [R0+URZ], RZ ;  /* 0x000000ff00ff79a7 */ /* 0x0003e600081004ff */
[----:B------:R-:W-:-:S04]  /*26b0*/  @UP1 UMOV UR38, UR5 ;  /* 0x0000000500261c82 */ /* 0x000fc80008000000 */
[----:B------:R-:W-:-:S04]  /*26c0*/  @UP1 UMOV UR39, UR8 ;  /* 0x0000000800271c82 */ /* 0x000fc80008000000 */
[----:B------:R-:W-:Y:S01]  /*26d0*/  @UP1 UMOV UR36, UR4 ;  /* 0x0000000400241c82 */ /* 0x000fe20008000000 */
[----:B------:R-:W-:Y:S05]  /*26e0*/  BRA.U !UP0, `(.L_x_41) ;  /* 0x0000000108d47547 */ /* 0x000fea000b800000 */
[----:B------:R-:W2:Y:S01]  /*26f0*/  LDCU.128 UR12, c[0x0][0xb10] ;  /* 0x00016200ff0c77ac */ /* 0x000ea20008000c00 */
[----:B------:R-:W3:Y:S01]  /*2700*/  LDCU UR28, c[0x0][0xb20] ;  /* 0x00016400ff1c77ac */ /* 0x000ee20008000800 */
[----:B------:R-:W4:Y:S01]  /*2710*/  LDCU UR20, c[0x0][0xb0c] ;  /* 0x00016180ff1477ac */ /* 0x000f220008000800 */
[----:B------:R-:W1:Y:S01]  /*2720*/  LDCU.64 UR10, c[0x0][0xb28] ;  /* 0x00016500ff0a77ac */ /* 0x000e620008000a00 */
[----:B------:R-:W-:Y:S02]  /*2730*/  UISETP.NE.AND UP3, UPT, UR45, 0x1, UPT ;  /* 0x000000012d00788c */ /* 0x000fe4000bf65270 */
[----:B--2---:R-:W-:Y:S02]  /*2740*/  UIMAD.WIDE.U32 UR8, UR40, UR15, URZ ;  /* 0x0000000f280872a5 */ /* 0x004fe4000f8e00ff */
[----:B------:R-:W-:Y:S02]  /*2750*/  UIMAD.WIDE.U32 UR4, UR41, UR12, URZ ;  /* 0x0000000c290472a5 */ /* 0x000fe4000f8e00ff */
[----:B------:R-:W-:-:S02]  /*2760*/  UISETP.NE.AND UP0, UPT, UR14, 0x1, UPT ;  /* 0x000000010e00788c */ /* 0x000fc4000bf05270 */
[----:B------:R-:W-:Y:S01]  /*2770*/  UIMAD.WIDE.U32 UR22, UR38, UR15, URZ ;  /* 0x0000000f261672a5 */ /* 0x000fe2000f8e00ff */
[----:B------:R-:W-:Y:S02]  /*2780*/  UMOV UR8, UR9 ;  /* 0x0000000900087c82 */ /* 0x000fe40008000000 */
[----:B------:R-:W-:Y:S01]  /*2790*/  UMOV UR4, UR5 ;  /* 0x0000000500047c82 */ /* 0x000fe20008000000 */
[----:B---3--:R-:W-:Y:S02]  /*27a0*/  USHF.R.U32.HI UR8, URZ, UR28, UR8 ;  /* 0x0000001cff087299 */ /* 0x008fe40008011608 */
[----:B----4-:R-:W-:Y:S02]  /*27b0*/  UISETP.NE.AND UP2, UPT, UR20, 0x1, UPT ;  /* 0x000000011400788c */ /* 0x010fe4000bf45270 */
[----:B------:R-:W-:Y:S02]  /*27c0*/  USHF.R.U32.HI UR4, URZ, UR13, UR4 ;  /* 0x0000000dff047299 */ /* 0x000fe40008011604 */
[----:B------:R-:W-:-:S02]  /*27d0*/  USEL UR5, UR40, UR8, !UP0 ;  /* 0x0000000828057287 */ /* 0x000fc4000c000000 */
[----:B------:R-:W-:Y:S02]  /*27e0*/  USEL UR8, UR41, UR4, !UP2 ;  /* 0x0000000429087287 */ /* 0x000fe4000d000000 */
[----:B-1----:R-:W-:Y:S01]  /*27f0*/  UIMAD.WIDE.U32 UR16, UR5, UR10, URZ ;  /* 0x0000000a051072a5 */ /* 0x002fe2000f8e00ff */
[----:B------:R-:W-:Y:S01]  /*2800*/  UMOV UR4, UR23 ;  /* 0x0000001700047c82 */ /* 0x000fe20008000000 */
[----:B------:R-:W-:Y:S02]  /*2810*/  UIMAD.WIDE.U32 UR18, UR39, UR12, URZ ;  /* 0x0000000c271272a5 */ /* 0x000fe4000f8e00ff */
[----:B------:R-:W-:-:S03]  /*2820*/  UIMAD.WIDE.U32 UR22, UR8, UR10, URZ ;  /* 0x0000000a081672a5 */ /* 0x000fc6000f8e00ff */
[----:B------:R-:W-:Y:S01]  /*2830*/  UMOV UR16, UR17 ;  /* 0x0000001100107c82 */ /* 0x000fe20008000000 */
[----:B------:R-:W-:Y:S02]  /*2840*/  USHF.R.U32.HI UR4, URZ, UR28, UR4 ;  /* 0x0000001cff047299 */ /* 0x000fe40008011604 */
[----:B------:R-:W-:Y:S01]  /*2850*/  @UP3 USHF.R.U32.HI UR5, URZ, UR11, UR16 ;  /* 0x0000000bff053299 */ /* 0x000fe20008011610 */
[----:B------:R-:W-:Y:S01]  /*2860*/  UMOV UR18, UR19 ;  /* 0x0000001300127c82 */ /* 0x000fe20008000000 */
[----:B------:R-:W-:Y:S01]  /*2870*/  UMOV UR22, UR23 ;  /* 0x0000001700167c82 */ /* 0x000fe20008000000 */
[----:B------:R-:W-:Y:S02]  /*2880*/  USHF.R.U32.HI UR13, URZ, UR13, UR18 ;  /* 0x0000000dff0d7299 */ /* 0x000fe40008011612 */
[----:B------:R-:W-:Y:S02]  /*2890*/  USEL UR4, UR38, UR4, !UP0 ;  /* 0x0000000426047287 */ /* 0x000fe4000c000000 */
[----:B------:R-:W-:-:S02]  /*28a0*/  @UP3 USHF.R.U32.HI UR8, URZ, UR11, UR22 ;  /* 0x0000000bff083299 */ /* 0x000fc40008011616 */
[----:B------:R-:W-:Y:S02]  /*28b0*/  UIMAD UR9, UR45, UR5, URZ ;  /* 0x000000052d0972a4 */ /* 0x000fe4000f8e02ff */
[----:B------:R-:W-:Y:S02]  /*28c0*/  USEL UR5, UR39, UR13, !UP2 ;  /* 0x0000000d27057287 */ /* 0x000fe4000d000000 */
[----:B------:R-:W-:Y:S02]  /*28d0*/  UIMAD UR12, UR45, UR8, URZ ;  /* 0x000000082d0c72a4 */ /* 0x000fe4000f8e02ff */
[----:B------:R-:W-:Y:S02]  /*28e0*/  UISETP.GE.AND UP0, UPT, UR4, UR9, UPT ;  /* 0x000000090400728c */ /* 0x000fe4000bf06270 */
[----:B------:R-:W-:Y:S02]  /*28f0*/  UIMAD.WIDE.U32 UR16, UR4, UR10, URZ ;  /* 0x0000000a041072a5 */ /* 0x000fe4000f8e00ff */
[----:B------:R-:W-:-:S02]  /*2900*/  UISETP.GE.OR UP0, UPT, UR5, UR12, UP0 ;  /* 0x0000000c0500728c */ /* 0x000fc40008706670 */
        /* <DEDUP_REMOVED lines=19> */
.L_x_41:
[----:B------:R-:W2:Y:S02]  /*2a40*/  LDCU UR4, c[0x0][0xb30] ;  /* 0x00016600ff0477ac */ /* 0x000ea40008000800 */
[----:B--2---:R-:W-:-:S09]  /*2a50*/  UISETP.NE.AND UP0, UPT, UR4, 0x1, UPT ;  /* 0x000000010400788c */ /* 0x004fd2000bf05270 */
        /* <DEDUP_REMOVED lines=18> */
.L_x_42:
[----:B------:R-:W-:Y:S01]  /*2b80*/  VIADD R11, R11, 0x1 ;  /* 0x000000010b0b7836 */ /* 0x000fe20000000000 */
[----:B------:R-:W-:Y:S01]  /*2b90*/  R2UR UR4, R52 ;  /* 0x00000000340472ca */ /* 0x000fe200000e0000 */
[----:B------:R-:W-:Y:S01]  /*2ba0*/  UIADD3 UR28, UPT, UPT, UR39, UR63, URZ ;  /* 0x0000003f271c7290 */ /* 0x000fe2000fffe0ff */
[----:B------:R-:W-:Y:S02]  /*2bb0*/  PLOP3.LUT P1, PT, PT, PT, PT, 0x80, 0x8 ;  /* 0x000000000008781c */ /* 0x000fe40003f2f070 */
[----:B------:R-:W-:-:S04]  /*2bc0*/  ISETP.NE.AND P0, PT, R11, 0x2, PT ;  /* 0x000000020b00780c */ /* 0x000fc80003f05270 */
[----:B-1----:R-:W-:Y:S02]  /*2bd0*/  SEL R0, RZ, 0x1, P0 ;  /* 0x00000001ff007807 */ /* 0x002fe40000000000 */
[----:B------:R-:W-:Y:S02]  /*2be0*/  SEL R11, R11, RZ, P0 ;  /* 0x000000ff0b0b7207 */ /* 0x000fe40000000000 */
[----:B------:R-:W-:Y:S01]  /*2bf0*/  LOP3.LUT R10, R10, R0, RZ, 0x3c, !PT ;  /* 0x000000000a0a7212 */ /* 0x000fe200078e3cff */
[----:B------:R-:W-:Y:S01]  /*2c00*/  UIADD3 UR20, UPT, UPT, UR38, UR4, URZ ;  /* 0x0000000426147290 */ /* 0x000fe2000fffe0ff */
[----:B------:R-:W-:Y:S11]  /*2c10*/  BRA.U UP1, `(.L_x_43) ;  /* 0xfffffff101047547 */ /* 0x000ff6000b83ffff */
[----:B------:R-:W-:Y:S01]  /*2c20*/  UIADD3 UR8, UPT, UPT, UR6, 0x68, URZ ;  /* 0x0000006806087890 */ /* 0x000fe2000fffe0ff */
[----:B------:R-:W-:-:S03]  /*2c30*/  SHF.L.U32 R2, R12, 0x1f, RZ ;  /* 0x0000001f0c027819 */ /* 0x000fc600000006ff */
[----:B------:R-:W-:-:S09]  /*2c40*/  ULEA UR4, UR7, UR8, 0x3 ;  /* 0x0000000807047291 */ /* 0x000fd2000f8e18ff */
[----:B------:R-:W1:Y:S02]  /*2c50*/  SYNCS.PHASECHK.TRANS64.TRYWAIT P0, [UR4], R2 ;  /* 0x00000002ff0075a7 */ /* 0x000e640008001104 */
[----:B-1----:R-:W-:Y:S05]  /*2c60*/  @!P0 BRA `(.L_x_44) ;  /* 0x0000006800a48947 */ /* 0x002fea0003800000 */
.L_x_164:
[----:B------:R-:W-:-:S04]  /*2c70*/  UIADD3 UR4, UPT, UPT, UR7, 0x1, URZ ;  /* 0x0000000107047890 */ /* 0x000fc8000fffe0ff */
[----:B------:R-:W-:-:S04]  /*2c80*/  UISETP.NE.AND UP0, UPT, UR4, 0xd, UPT ;  /* 0x0000000d0400788c */ /* 0x000fc8000bf05270 */
[----:B------:R-:W-:Y:S02]  /*2c90*/  USEL UR6, URZ, 0x1, UP0 ;  /* 0x00000001ff067887 */ /* 0x000fe40008000000 */
[----:B------:R-:W-:-:S04]  /*2ca0*/  USEL UR4, UR4, URZ, UP0 ;  /* 0x000000ff04047287 */ /* 0x000fc80008000000 */
[----:B------:R-:W-:Y:S01]  /*2cb0*/  ULEA UR5, UR4, UR8, 0x3 ;  /* 0x0000000804057291 */ /* 0x000fe2000f8e18ff */
[----:B-1----:R-:W-:-:S04]  /*2cc0*/  LOP3.LUT R2, R12, UR6, RZ, 0x3c, !PT ;  /* 0x000000060c027c12 */ /* 0x002fc8000f8e3cff */
[----:B------:R-:W-:-:S04]  /*2cd0*/  SHF.L.U32 R3, R2, 0x1f, RZ ;  /* 0x0000001f02037819 */ /* 0x000fc800000006ff */
[----:B------:R-:W1:Y:S02]  /*2ce0*/  SYNCS.PHASECHK.TRANS64.TRYWAIT P0, [UR5], R3 ;  /* 0x00000003ff0075a7 */ /* 0x000e640008001105 */
[----:B-1----:R-:W-:Y:S05]  /*2cf0*/  @!P0 BRA `(.L_x_45) ;  /* 0x0000006800988947 */ /* 0x002fea0003800000 */
.L_x_166:
[----:B------:R-:W-:-:S04]  /*2d00*/  UIADD3 UR4, UPT, UPT, UR4, 0x1, URZ ;  /* 0x0000000104047890 */ /* 0x000fc8000fffe0ff */
[----:B------:R-:W-:-:S04]  /*2d10*/  UISETP.NE.AND UP0, UPT, UR4, 0xd, UPT ;  /* 0x0000000d0400788c */ /* 0x000fc8000bf05270 */
[----:B------:R-:W-:Y:S02]  /*2d20*/  USEL UR6, URZ, 0x1, UP0 ;  /* 0x00000001ff067887 */ /* 0x000fe40008000000 */
[----:B------:R-:W-:-:S04]  /*2d30*/  USEL UR4, UR4, URZ, UP0 ;  /* 0x000000ff04047287 */ /* 0x000fc80008000000 */
[----:B------:R-:W-:Y:S01]  /*2d40*/  ULEA UR5, UR4, UR8, 0x3 ;  /* 0x0000000804057291 */ /* 0x000fe2000f8e18ff */
[----:B------:R-:W-:-:S04]  /*2d50*/  LOP3.LUT R2, R2, UR6, RZ, 0x3c, !PT ;  /* 0x0000000602027c12 */ /* 0x000fc8000f8e3cff */
[----:B-1----:R-:W-:-:S04]  /*2d60*/  SHF.L.U32 R3, R2, 0x1f, RZ ;  /* 0x0000001f02037819 */ /* 0x002fc800000006ff */
[----:B------:R-:W1:Y:S02]  /*2d70*/  SYNCS.PHASECHK.TRANS64.TRYWAIT P0, [UR5], R3 ;  /* 0x00000003ff0075a7 */ /* 0x000e640008001105 */
[----:B-1----:R-:W-:Y:S05]  /*2d80*/  @!P0 BRA `(.L_x_46) ;  /* 0x00000068008c8947 */ /* 0x002fea0003800000 */
.L_x_168:
        /* <DEDUP_REMOVED lines=9> */
.L_x_170:
        /* <DEDUP_REMOVED lines=9> */
.L_x_172:
        /* <DEDUP_REMOVED lines=9> */
.L_x_174:
        /* <DEDUP_REMOVED lines=9> */
.L_x_176:
        /* <DEDUP_REMOVED lines=9> */
.L_x_178:
        /* <DEDUP_REMOVED lines=9> */
.L_x_180:
        /* <DEDUP_REMOVED lines=9> */
.L_x_182:
        /* <DEDUP_REMOVED lines=9> */
.L_x_184:
        /* <DEDUP_REMOVED lines=9> */
.L_x_186:
[----:B------:R-:W-:-:S04]  /*32a0*/  UIADD3 UR4, UPT, UPT, UR4, 0x1, URZ ;  /* 0x0000000104047890 */ /* 0x000fc8000fffe0ff */
[----:B------:R-:W-:-:S04]  /*32b0*/  UISETP.NE.AND UP0, UPT, UR4, 0xd, UPT ;  /* 0x0000000d0400788c */ /* 0x000fc8000bf05270 */
[----:B------:R-:W-:Y:S02]  /*32c0*/  USEL UR5, URZ, 0x1, UP0 ;  /* 0x00000001ff057887 */ /* 0x000fe40008000000 */
[----:B------:R-:W-:-:S04]  /*32d0*/  USEL UR4, UR4, URZ, UP0 ;  /* 0x000000ff04047287 */ /* 0x000fc80008000000 */
[----:B------:R-:W-:Y:S01]  /*32e0*/  ULEA UR4, UR4, UR8, 0x3 ;  /* 0x0000000804047291 */ /* 0x000fe2000f8e18ff */
[----:B------:R-:W-:-:S04]  /*32f0*/  LOP3.LUT R2, R2, UR5, RZ, 0x3c, !PT ;  /* 0x0000000502027c12 */ /* 0x000fc8000f8e3cff */
[----:B------:R-:W-:Y:S01]  /*3300*/  SHF.L.U32 R2, R2, 0x1f, RZ ;  /* 0x0000001f02027819 */ /* 0x000fe200000006ff */
[----:B-1----:R-:W-:-:S07]  /*3310*/  IMAD.U32 R0, RZ, RZ, UR4 ;  /* 0x00000004ff007e24 */ /* 0x002fce000f8e00ff */
.L_x_56:
[----:B-1----:R1:W2:Y:S02]  /*3320*/  SYNCS.PHASECHK.TRANS64.TRYWAIT P0, [R0+URZ], R2 ;  /* 0x00000002000075a7 */ /* 0x0022a400080011ff */
[----:B--2---:R-:W-:Y:S05]  /*3330*/  @!P0 NANOSLEEP.SYNCS 0x989680 ;  /* 0x009896800000895d */ /* 0x004fea0003900000 */
[----:B------:R-:W2:Y:S02]  /*3340*/  @!P0 SYNCS.PHASECHK.TRANS64 P0, [R0+URZ], R2 ;  /* 0x00000002000085a7 */ /* 0x000ea400080010ff */
[----:B--2---:R-:W-:Y:S05]  /*3350*/  @P0 EXIT ;  /* 0x000000000000094d */ /* 0x004fea0003800000 */
[----:B------:R-:W-:Y:S05]  /*3360*/  BRA `(.L_x_56) ;  /* 0xfffffffc00ec7947 */ /* 0x000fea000383ffff */
.L_x_23:
[----:B------:R-:W-:-:S04]  /*3370*/  UISETP.NE.AND UP0, UPT, UR47, URZ, UPT ;  /* 0x000000ff2f00728c */ /* 0x000fc8000bf05270 */
[----:B------:R-:W-:-:S09]  /*3380*/  UISETP.NE.OR UP0, UPT, UR25, 0x1, UP0 ;  /* 0x000000011900788c */ /* 0x000fd20008705670 */
[----:B------:R-:W-:Y:S05]  /*3390*/  BRA.U UP0, `(.L_x_57) ;  /* 0x0000000500487547 */ /* 0x000fea000b800000 */
[----:B------:R-:W-:Y:S01]  /*33a0*/  ISETP.GE.U32.AND P2, PT, R0, 0x8, PT ;  /* 0x000000080000780c */ /* 0x000fe20003f46070 */
[----:B------:R-:W-:Y:S01]  /*33b0*/  IMAD.MOV.U32 R12, RZ, RZ, 0x1 ;  /* 0x00000001ff0c7424 */ /* 0x000fe200078e00ff */
[----:B------:R-:W-:Y:S02]  /*33c0*/  CS2R R10, SRZ ;  /* 0x00000000000a7805 */ /* 0x000fe4000001ff00 */
[----:B------:R-:W-:Y:S01]  /*33d0*/  CS2R R8, SRZ ;  /* 0x0000000000087805 */ /* 0x000fe2000001ff00 */
[----:B------:R-:W-:Y:S01]  /*33e0*/  UMOV UR6, 0x400 ;  /* 0x0000040000067882 */ /* 0x000fe20000000000 */
[----:B------:R-:W-:Y:S01]  /*33f0*/  UMOV UR5, URZ ;  /* 0x000000ff00057c82 */ /* 0x000fe20008000000 */
[----:B------:R-:W-:-:S12]  /*3400*/  ULEA UR6, UR47, UR6, 0x18 ;  /* 0x000000062f067291 */ /* 0x000fd8000f8ec0ff */
.L_x_61:
[----:B------:R-:W-:Y:S02]  /*3410*/  LEA R2, R8, UR6, 0x3 ;  /* 0x0000000608027c11 */ /* 0x000fe4000f8e18ff */
[----:B------:R-:W-:-:S03]  /*3420*/  SHF.L.U32 R4, R9, 0x1f, RZ ;  /* 0x0000001f09047819 */ /* 0x000fc600000006ff */
[----:B------:R-:W-:Y:S01]  /*3430*/  VIADD R5, R2, 0x190 ;  /* 0x0000019002057836 */ /* 0x000fe20000000000 */
[----:B------:R-:W2:Y:S02]  /*3440*/  SYNCS.PHASECHK.TRANS64.TRYWAIT P0, [R2+URZ+0x180], R4 ;  /* 0x00018004020075a7 */ /* 0x000ea400080011ff */
[----:B--2---:R-:W-:Y:S05]  /*3450*/  @!P0 BRA `(.L_x_58) ;  /* 0x0000006400c88947 */ /* 0x004fea0003800000 */
.L_x_187:
[----:B------:R-:W-:Y:S01]  /*3460*/  ULEA UR4, UR5, UR6, 0x3 ;  /* 0x0000000605047291 */ /* 0x000fe2000f8e18ff */
[----:B--2---:R-:W-:Y:S01]  /*3470*/  PRMT R2, RZ, 0x654, R5 ;  /* 0x00000654ff027816 */ /* 0x004fe20000000005 */
[----:B------:R-:W-:Y:S01]  /*3480*/  @!P2 IMAD.MOV.U32 R4, RZ, RZ, 0x10 ;  /* 0x00000010ff04a424 */ /* 0x000fe200078e00ff */
[----:B------:R-:W-:Y:S01]  /*3490*/  SHF.L.U32 R5, R12, 0x1f, RZ ;  /* 0x0000001f0c057819 */ /* 0x000fe200000006ff */
[----:B------:R-:W-:Y:S01]  /*34a0*/  UIADD3 UR7, UPT, UPT, UR4, 0x120, URZ ;  /* 0x0000012004077890 */ /* 0x000fe2000fffe0ff */
[----:B------:R2:W-:Y:S05]  /*34b0*/  SYNCS.ARRIVE.TRANS64.RED.A1T0 RZ, [R2+URZ], RZ ;  /* 0x000000ff02ff79a7 */ /* 0x0005ea00081004ff */
[----:B------:R-:W-:Y:S01]  /*34c0*/  IMAD.U32 R6, RZ, RZ, UR7 ;  /* 0x00000007ff067e24 */ /* 0x000fe2000f8e00ff */
[----:B------:R-:W3:Y:S04]  /*34d0*/  SYNCS.PHASECHK.TRANS64.TRYWAIT P0, [UR4+0x130], R5 ;  /* 0x00013005ff0075a7 */ /* 0x000ee80008001104 */
[----:B------:R-:W-:Y:S01]  /*34e0*/  PRMT R6, R0, 0x654, R6 ;  /* 0x0000065400067816 */ /* 0x000fe20000000006 */
[----:B--23--:R-:W-:Y:S06]  /*34f0*/  @!P0 BRA `(.L_x_59) ;  /* 0x0000006400b48947 */ /* 0x00cfec0003800000 */
.L_x_189:
[----:B------:R-:W-:Y:S01]  /*3500*/  ULEA UR8, UR5, UR6, 0x4 ;  /* 0x0000000605087291 */ /* 0x000fe2000f8e20ff */
[----:B------:R-:W-:Y:S01]  /*3510*/  SEL R3, R6, R3, !P2 ;  /* 0x0000000306037207 */ /* 0x000fe20005000000 */
[----:B------:R-:W-:Y:S01]  /*3520*/  UIADD3 UR9, UPT, UPT, UR4, 0x120, URZ ;  /* 0x0000012004097890 */ /* 0x000fe2000fffe0ff */
[----:B--2---:R-:W-:Y:S01]  /*3530*/  LEA R2, R11, UR6, 0x3 ;  /* 0x000000060b027c11 */ /* 0x004fe2000f8e18ff */
[----:B------:R-:W-:Y:S01]  /*3540*/  UIADD3 UR8, UPT, UPT, UR8, 0x1b0, URZ ;  /* 0x000001b008087890 */ /* 0x000fe2000fffe0ff */
[----:B------:R2:W-:Y:S01]  /*3550*/  @!P2 SYNCS.ARRIVE.TRANS64.RED RZ, [R3+URZ], R4 ;  /* 0x0000000403ffa9a7 */ /* 0x0005e200080004ff */
[----:B------:R-:W-:Y:S01]  /*3560*/  UIADD3 UR4, UPT, UPT, UR5, 0x1, URZ ;  /* 0x0000000105047890 */ /* 0x000fe2000fffe0ff */
[----:B------:R-:W-:-:S03]  /*3570*/  VIADD R8, R8, 0x1 ;  /* 0x0000000108087836 */ /* 0x000fc60000000000 */
[----:B------:R-:W-:Y:S02]  /*3580*/  UISETP.NE.AND UP0, UPT, UR4, 0x2, UPT ;  /* 0x000000020400788c */ /* 0x000fe4000bf05270 */
[----:B------:R-:W-:Y:S01]  /*3590*/  ISETP.NE.AND P0, PT, R8, 0x2, PT ;  /* 0x000000020800780c */ /* 0x000fe20003f05270 */
[----:B------:R-:W-:Y:S06]  /*35a0*/  UGETNEXTWORKID.BROADCAST [UR8], [UR9] ;  /* 0x00000000080073ca */ /* 0x000fec0008000100 */
[----:B------:R-:W-:Y:S02]  /*35b0*/  USEL UR7, URZ, 0x1, UP0 ;  /* 0x00000001ff077887 */ /* 0x000fe40008000000 */
[----:B------:R-:W-:-:S04]  /*35c0*/  USEL UR5, UR4, URZ, UP0 ;  /* 0x000000ff04057287 */ /* 0x000fc80008000000 */
[----:B------:R-:W-:Y:S02]  /*35d0*/  LOP3.LUT R12, R12, UR7, RZ, 0x3c, !PT ;  /* 0x000000070c0c7c12 */ /* 0x000fe4000f8e3cff */
[----:B--2---:R-:W-:-:S04]  /*35e0*/  SHF.L.U32 R4, R10, 0x1f, RZ ;  /* 0x0000001f0a047819 */ /* 0x004fc800000006ff */
[----:B------:R-:W2:Y:S02]  /*35f0*/  SYNCS.PHASECHK.TRANS64.TRYWAIT P1, [R2+URZ+0x120], R4 ;  /* 0x00012004020075a7 */ /* 0x000ea400080211ff */
[----:B--2---:R-:W-:Y:S05]  /*3600*/  @!P1 BRA `(.L_x_60) ;  /* 0x0000006400889947 */ /* 0x004fea0003800000 */
.L_x_190:
[C---:B--2---:R-:W-:Y:S01]  /*3610*/  LEA R4, R11.reuse, UR6, 0x4 ;  /* 0x000000060b047c11 */ /* 0x044fe2000f8e20ff */
[----:B------:R-:W-:Y:S01]  /*3620*/  VIADD R2, R2, 0x130 ;  /* 0x0000013002027836 */ /* 0x000fe20000000000 */
[----:B------:R-:W-:Y:S01]  /*3630*/  SEL R8, R8, RZ, P0 ;  /* 0x000000ff08087207 */ /* 0x000fe20000000000 */
[----:B------:R-:W-:-:S03]  /*3640*/  VIADD R11, R11, 0x1 ;  /* 0x000000010b0b7836 */ /* 0x000fc60000000000 */
[----:B------:R-:W2:Y:S01]  /*3650*/  LDS.128 R4, [R4+0x1b0] ;  /* 0x0001b00004047984 */ /* 0x000ea20000000c00 */
[----:B------:R-:W-:Y:S02]  /*3660*/  PRMT R2, RZ, 0x654, R2 ;  /* 0x00000654ff027816 */ /* 0x000fe40000000002 */
[C---:B------:R-:W-:Y:S01]  /*3670*/  ISETP.NE.AND P1, PT, R11.reuse, 0x2, PT ;  /* 0x000000020b00780c */ /* 0x040fe20003f25270 */
[----:B------:R-:W-:Y:S01]  /*3680*/  @!PT LDS RZ, [RZ] ;  /* 0x00000000fffff984 */ /* 0x000fe20000000800 */
[----:B------:R-:W-:Y:S01]  /*3690*/  @!PT LDS RZ, [RZ] ;  /* 0x00000000fffff984 */ /* 0x000fe20000000800 */
[----:B------:R-:W-:Y:S01]  /*36a0*/  @!PT LDS RZ, [RZ] ;  /* 0x00000000fffff984 */ /* 0x000fe20000000800 */
[----:B------:R-:W-:Y:S01]  /*36b0*/  @!PT LDS RZ, [RZ] ;  /* 0x00000000fffff984 */ /* 0x000fe20000000800 */
[----:B------:R3:W-:Y:S06]  /*36c0*/  MEMBAR.ALL.CTA ;  /* 0x0000000000007992 */ /* 0x0007ec0000008000 */
[----:B---3--:R-:W3:Y:S01]  /*36d0*/  FENCE.VIEW.ASYNC.S ;  /* 0x00000000000073c6 */ /* 0x008ee20000000000 */
[----:B------:R-:W-:Y:S01]  /*36e0*/  SEL R11, R11, RZ, P1 ;  /* 0x000000ff0b0b7207 */ /* 0x000fe20000800000 */
[----:B---3--:R3:W-:Y:S01]  /*36f0*/  SYNCS.ARRIVE.TRANS64.RED.A1T0 RZ, [R2+URZ], RZ ;  /* 0x000000ff02ff79a7 */ /* 0x0087e200081004ff */
[----:B--2---:R-:W-:-:S02]  /*3700*/  LOP3.LUT P3, RZ, R6, 0x1, RZ, 0xc0, !PT ;  /* 0x0000000106ff7812 */ /* 0x004fc4000786c0ff */
[----:B------:R-:W-:-:S04]  /*3710*/  SEL R4, RZ, 0x1, P1 ;  /* 0x00000001ff047807 */ /* 0x000fc80000800000 */
[----:B------:R-:W-:Y:S02]  /*3720*/  LOP3.LUT R10, R10, R4, RZ, 0x3c, !PT ;  /* 0x000000040a0a7212 */ /* 0x000fe400078e3cff */
[----:B---3--:R-:W-:-:S04]  /*3730*/  SEL R2, RZ, 0x1, P0 ;  /* 0x00000001ff027807 */ /* 0x008fc80000000000 */
[----:B------:R-:W-:Y:S01]  /*3740*/  LOP3.LUT R9, R9, R2, RZ, 0x3c, !PT ;  /* 0x0000000209097212 */ /* 0x000fe200078e3cff */
[----:B------:R-:W-:Y:S06]  /*3750*/  @P3 BRA `(.L_x_61) ;  /* 0xfffffffc002c3947 */ /* 0x000fec000383ffff */
[----:B------:R-:W-:Y:S01]  /*3760*/  ULEA UR4, UR5, UR6, 0x3 ;  /* 0x0000000605047291 */ /* 0x000fe2000f8e18ff */
[----:B------:R-:W-:-:S08]  /*3770*/  SHF.L.U32 R2, R12, 0x1f, RZ ;  /* 0x0000001f0c027819 */ /* 0x000fd000000006ff */
[----:B------:R-:W2:Y:S02]  /*3780*/  SYNCS.PHASECHK.TRANS64 P0, [UR4+0x130], R2 ;  /* 0x00013002ff0075a7 */ /* 0x000ea40008001004 */
[----:B--2---:R-:W-:Y:S05]  /*3790*/  @P0 BRA `(.L_x_62) ;  /* 0x0000000000080947 */ /* 0x004fea0003800000 */
[----:B------:R-:W2:Y:S02]  /*37a0*/  SYNCS.PHASECHK.TRANS64.TRYWAIT P0, [UR4+0x130], R2 ;  /* 0x00013002ff0075a7 */ /* 0x000ea40008001104 */
[----:B--2---:R-:W-:Y:S05]  /*37b0*/  @!P0 BRA `(.L_x_63) ;  /* 0x0000006400308947 */ /* 0x004fea0003800000 */
.L_x_62:
[----:B------:R-:W-:-:S04]  /*37c0*/  UIADD3 UR7, UPT, UPT, UR5, 0x1, URZ ;  /* 0x0000000105077890 */ /* 0x000fc8000fffe0ff */
[----:B------:R-:W-:-:S04]  /*37d0*/  UISETP.NE.AND UP0, UPT, UR7, 0x2, UPT ;  /* 0x000000020700788c */ /* 0x000fc8000bf05270 */
[----:B------:R-:W-:Y:S02]  /*37e0*/  USEL UR8, URZ, 0x1, UP0 ;  /* 0x00000001ff087887 */ /* 0x000fe40008000000 */
[----:B------:R-:W-:-:S04]  /*37f0*/  USEL UR7, UR7, URZ, UP0 ;  /* 0x000000ff07077287 */ /* 0x000fc80008000000 */
[----:B------:R-:W-:Y:S01]  /*3800*/  ULEA UR7, UR7, UR6, 0x3 ;  /* 0x0000000607077291 */ /* 0x000fe2000f8e18ff */
[----:B--2---:R-:W-:-:S04]  /*3810*/  LOP3.LUT R2, R12, UR8, RZ, 0x3c, !PT ;  /* 0x000000080c027c12 */ /* 0x004fc8000f8e3cff */
[----:B------:R-:W-:-:S04]  /*3820*/  SHF.L.U32 R0, R2, 0x1f, RZ ;  /* 0x0000001f02007819 */ /* 0x000fc800000006ff */
[----:B------:R-:W2:Y:S02]  /*3830*/  SYNCS.PHASECHK.TRANS64 P0, [UR7+0x130], R0 ;  /* 0x00013000ff0075a7 */ /* 0x000ea40008001007 */
[----:B-12---:R-:W-:Y:S05]  /*3840*/  @P0 EXIT ;  /* 0x000000000000094d */ /* 0x006fea0003800000 */
[----:B------:R-:W-:Y:S02]  /*3850*/  SHF.L.U32 R2, R2, 0x1f, RZ ;  /* 0x0000001f02027819 */ /* 0x000fe400000006ff */
[----:B------:R-:W-:-:S07]  /*3860*/  MOV R0, UR7 ;  /* 0x0000000700007c02 */ /* 0x000fce0008000f00 */
.L_x_64:
[----:B-1----:R1:W2:Y:S02]  /*3870*/  SYNCS.PHASECHK.TRANS64.TRYWAIT P0, [R0+URZ+0x130], R2 ;  /* 0x00013002000075a7 */ /* 0x0022a400080011ff */
[----:B--2---:R-:W-:Y:S05]  /*3880*/  @!P0 NANOSLEEP.SYNCS 0x989680 ;  /* 0x009896800000895d */ /* 0x004fea0003900000 */
[----:B------:R-:W2:Y:S02]  /*3890*/  @!P0 SYNCS.PHASECHK.TRANS64 P0, [R0+URZ+0x130], R2 ;  /* 0x00013002000085a7 */ /* 0x000ea400080010ff */
[----:B--2---:R-:W-:Y:S05]  /*38a0*/  @P0 EXIT ;  /* 0x000000000000094d */ /* 0x004fea0003800000 */
[----:B------:R-:W-:Y:S05]  /*38b0*/  BRA `(.L_x_64) ;  /* 0xfffffffc00ec7947 */ /* 0x000fea000383ffff */
.L_x_57:
[----:B------:R-:W-:Y:S05]  /*38c0*/  BRA.U UP6, `(.L_x_65) ;  /* 0x0000001106d47547 */ /* 0x000fea000b800000 */
[----:B------:R-:W-:Y:S01]  /*38d0*/  UMOV UR4, 0x40 ;  /* 0x0000004000047882 */ /* 0x000fe20000000000 */
[----:B------:R-:W-:Y:S01]  /*38e0*/  NOP ;  /* 0x0000000000007918 */ /* 0x000fe20000000000 */
[----:B------:R-:W-:Y:S01]  /*38f0*/  ULEA UR5, UR47, UR4, 0x18 ;  /* 0x000000042f057291 */ /* 0x000fe2000f8ec0ff */
[----:B------:R-:W-:Y:S02]  /*3900*/  UMOV UR6, 0x400 ;  /* 0x0000040000067882 */ /* 0x000fe40000000000 */
[----:B------:R-:W-:-:S06]  /*3910*/  ULEA UR6, UR47, UR6, 0x18 ;  /* 0x000000062f067291 */ /* 0x000fcc000f8ec0ff */
[----:B------:R-:W2:Y:S02]  /*3920*/  LDS.U8 R0, [UR5+0x1c] ;  /* 0x00001c05ff007984 */ /* 0x000ea40008000000 */
[----:B--2---:R-:W-:-:S13]  /*3930*/  ISETP.NE.AND P0, PT, R0, RZ, PT ;  /* 0x000000ff0000720c */ /* 0x004fda0003f05270 */
[----:B------:R-:W-:Y:S05]  /*3940*/  @P0 BRA `(.L_x_66) ;  /* 0x0000000400080947 */ /* 0x000fea0003800000 */
[----:B------:R-:W-:Y:S02]  /*3950*/  UISETP.NE.U32.AND UP1, UPT, UR46, 0x1, UPT ;  /* 0x000000012e00788c */ /* 0x000fe4000bf25070 */
[----:B------:R-:W-:-:S07]  /*3960*/  UIADD3 UR7, UPT, UPT, UR5, 0x8, URZ ;  /* 0x0000000805077890 */ /* 0x000fce000fffe0ff */
[----:B------:R-:W-:Y:S05]  /*3970*/  BRA.U !UP1, `(.L_x_67) ;  /* 0x00000001099c7547 */ /* 0x000fea000b800000 */
[----:B------:R-:W-:Y:S01]  /*3980*/  ELECT P0, URZ, PT ;  /* 0x0000000000ff782f */ /* 0x000fe20003800000 */
[----:B------:R-:W-:-:S12]  /*3990*/  BSSY B0, `(.L_x_67) ;  /* 0x0000025000007945 */ /* 0x000fd80003800000 */
[----:B------:R-:W-:Y:S05]  /*39a0*/  @!P0 BRA `(.L_x_68) ;  /* 0x00000000008c8947 */ /* 0x000fea0003800000 */
[----:B------:R-:W-:-:S05]  /*39b0*/  UMOV UR4, 0x10 ;  /* 0x0000001000047882 */ /* 0x000fca0000000000 */
[----:B------:R-:W-:Y:S04]  /*39c0*/  DEPBAR.LE SB2, 0x36 ;  /* 0x0000ad800000791a */ /* 0x000fe80000000000 */
[----:B------:R-:W2:Y:S02]  /*39d0*/  UTCATOMSWS.2CTA.FIND_AND_SET.ALIGN UP0, UR4, UR4 ;  /* 0x00000004000475e3 */ /* 0x000ea40008200800 */
[----:B--2---:R-:W-:Y:S01]  /*39e0*/  MOV R10, UR4 ;  /* 0x00000004000a7c02 */ /* 0x004fe20008000f00 */
[----:B------:R-:W-:Y:S06]  /*39f0*/  BRA.U UP0, `(.L_x_69) ;  /* 0x0000000100187547 */ /* 0x000fec000b800000 */
.L_x_70:
[----:B------:R-:W-:Y:S05]  /*3a00*/  NANOSLEEP 0x64 ;  /* 0x000000640000795d */ /* 0x000fea0003800000 */
[----:B------:R-:W-:-:S05]  /*3a10*/  UMOV UR4, 0x10 ;  /* 0x0000001000047882 */ /* 0x000fca0000000000 */
[----:B------:R-:W-:Y:S04]  /*3a20*/  DEPBAR.LE SB2, 0x36 ;  /* 0x0000ad800000791a */ /* 0x000fe80000000000 */
[----:B------:R-:W2:Y:S02]  /*3a30*/  UTCATOMSWS.2CTA.FIND_AND_SET.ALIGN UP0, UR4, UR4 ;  /* 0x00000004000475e3 */ /* 0x000ea40008200800 */
[----:B--2---:R-:W-:Y:S01]  /*3a40*/  MOV R10, UR4 ;  /* 0x00000004000a7c02 */ /* 0x004fe20008000f00 */
[----:B------:R-:W-:Y:S05]  /*3a50*/  BRA.U !UP0, `(.L_x_70) ;  /* 0xfffffffd08e87547 */ /* 0x000fea000b83ffff */
.L_x_69:
[----:B------:R-:W2:Y:S01]  /*3a60*/  LDS R6, [UR5+0x10] ;  /* 0x00001005ff067984 */ /* 0x000ea20008000800 */
[----:B------:R-:W-:Y:S01]  /*3a70*/  IMAD.U32 R0, RZ, RZ, UR6 ;  /* 0x00000006ff007e24 */ /* 0x000fe2000f8e00ff */
[----:B------:R-:W-:-:S03]  /*3a80*/  MOV R4, UR48 ;  /* 0x0000003000047c02 */ /* 0x000fc60008000f00 */
[----:B------:R-:W-:Y:S01]  /*3a90*/  VIADD R0, R0, 0x1d0 ;  /* 0x000001d000007836 */ /* 0x000fe20000000000 */
[----:B--2---:R-:W-:-:S04]  /*3aa0*/  SHF.L.U32 R6, R6, 0x1f, RZ ;  /* 0x0000001f06067819 */ /* 0x004fc800000006ff */
[----:B------:R-:W2:Y:S02]  /*3ab0*/  SYNCS.PHASECHK.TRANS64.TRYWAIT P0, [UR5+0x8], R6 ;  /* 0x00000806ff0075a7 */ /* 0x000ea40008001105 */
[----:B--2---:R-:W-:Y:S05]  /*3ac0*/  @P0 BRA `(.L_x_71) ;  /* 0x0000000000080947 */ /* 0x004fea0003800000 */
[----:B------:R-:W2:Y:S02]  /*3ad0*/  SYNCS.PHASECHK.TRANS64.TRYWAIT P0, [UR5+0x8], R6 ;  /* 0x00000806ff0075a7 */ /* 0x000ea40008001105 */
[----:B--2---:R-:W-:Y:S05]  /*3ae0*/  @!P0 BRA `(.L_x_72) ;  /* 0x00000060007c8947 */ /* 0x004fea0003800000 */
.L_x_71:
[----:B------:R-:W-:Y:S01]  /*3af0*/  PRMT R4, R4, 0x654, R0 ;  /* 0x0000065404047816 */ /* 0x000fe20000000000 */
[----:B------:R-:W-:Y:S01]  /*3b00*/  HFMA2 R0, -RZ, RZ, 0, 5.9604644775390625e-08 ;  /* 0x00000001ff007431 */ /* 0x000fe200000001ff */
[----:B------:R-:W-:Y:S01]  /*3b10*/  UPRMT UR4, UR48, 0x654, UR7 ;  /* 0x0000065430047896 */ /* 0x000fe20008000007 */
[----:B------:R-:W-:Y:S02]  /*3b20*/  IMAD.MOV.U32 R8, RZ, RZ, 0xffff ;  /* 0x0000ffffff087424 */ /* 0x000fe400078e00ff */
[----:B--2---:R-:W-:Y:S02]  /*3b30*/  IMAD.MOV.U32 R6, RZ, RZ, 0x4 ;  /* 0x00000004ff067424 */ /* 0x004fe400078e00ff */
[----:B------:R-:W-:Y:S01]  /*3b40*/  IMAD.SHL.U32 R9, R10, 0x20, RZ ;  /* 0x000000200a097824 */ /* 0x000fe200078e00ff */
[----:B------:R-:W-:Y:S02]  /*3b50*/  MOV R5, UR4 ;  /* 0x0000000400057c02 */ /* 0x000fe40008000f00 */
[-C--:B------:R-:W-:Y:S01]  /*3b60*/  SHF.L.U32 R8, R8, R10.reuse, RZ ;  /* 0x0000000a08087219 */ /* 0x080fe200000006ff */
[----:B------:R2:W-:Y:S01]  /*3b70*/  SYNCS.ARRIVE.TRANS64.RED RZ, [UR4], R6 ;  /* 0x00000006ffff79a7 */ /* 0x0005e20008000404 */
[----:B------:R-:W-:Y:S01]  /*3b80*/  SHF.L.U32 R7, R0, R10, RZ ;  /* 0x0000000a00077219 */ /* 0x000fe200000006ff */
[----:B------:R2:W-:Y:S04]  /*3b90*/  STS [UR6+0x1d0], R9 ;  /* 0x0001d009ff007988 */ /* 0x0005e80008000806 */
[----:B------:R2:W-:Y:S04]  /*3ba0*/  STAS [R4.64], R10 ;  /* 0x0000000a04007dbd */ /* 0x0005e8000c0008ff */
[----:B------:R2:W-:Y:S04]  /*3bb0*/  ATOMS.OR RZ, [UR5+0x14], R8 ;  /* 0x00001408ffff798c */ /* 0x0005e8000b000005 */
[----:B------:R2:W-:Y:S04]  /*3bc0*/  ATOMS.OR RZ, [UR5+0x18], R7 ;  /* 0x00001807ffff798c */ /* 0x0005e8000b000005 */
[----:B------:R2:W-:Y:S02]  /*3bd0*/  ATOMS.XOR RZ, [UR5+0x10], R0 ;  /* 0x00001000ffff798c */ /* 0x0005e4000b800005 */
.L_x_68:
[----:B-1----:R-:W-:Y:S05]  /*3be0*/  BSYNC B0 ;  /* 0x0000000000007941 */ /* 0x002fea0003800000 */
.L_x_67:
[----:B------:R-:W-:Y:S05]  /*3bf0*/  BRA.U UP1, `(.L_x_73) ;  /* 0x00000001016c7547 */ /* 0x000fea000b800000 */
[----:B------:R-:W-:-:S03]  /*3c00*/  UMOV UR4, 0xffffffff ;  /* 0xffffffff00047882 */ /* 0x000fc60000000000 */
[----:B------:R-:W-:Y:S05]  /*3c10*/  BRA.DIV UR4, `(.L_x_74) ;  /* 0x0000006204487947 */ /* 0x000fea000b800000 */
[----:B------:R-:W-:-:S13]  /*3c20*/  ELECT P6, URZ, PT ;  /* 0x0000000000ff782f */ /* 0x000fda00038c0000 */
.L_x_194:
[----:B------:R-:W-:Y:S05]  /*3c30*/  @!P6 BRA `(.L_x_73) ;  /* 0x00000000005ce947 */ /* 0x000fea0003800000 */
[----:B--2---:R-:W2:Y:S02]  /*3c40*/  LDS R4, [UR5+0x10] ;  /* 0x00001005ff047984 */ /* 0x004ea40008000800 */
[----:B--2---:R-:W-:-:S04]  /*3c50*/  SHF.L.U32 R4, R4, 0x1f, RZ ;  /* 0x0000001f04047819 */ /* 0x004fc800000006ff */
[----:B------:R-:W2:Y:S02]  /*3c60*/  SYNCS.PHASECHK.TRANS64.TRYWAIT P0, [UR5+0x8], R4 ;  /* 0x00000804ff0075a7 */ /* 0x000ea40008001105 */
[----:B--2---:R-:W-:Y:S05]  /*3c70*/  @P0 BRA `(.L_x_75) ;  /* 0x0000000000080947 */ /* 0x004fea0003800000 */
[----:B------:R-:W2:Y:S02]  /*3c80*/  SYNCS.PHASECHK.TRANS64.TRYWAIT P0, [UR5+0x8], R4 ;  /* 0x00000804ff0075a7 */ /* 0x000ea40008001105 */
[----:B--2---:R-:W-:Y:S05]  /*3c90*/  @!P0 BRA `(.L_x_76) ;  /* 0x0000006000488947 */ /* 0x004fea0003800000 */
.L_x_75:
[----:B------:R-:W3:Y:S01]  /*3ca0*/  LDS R6, [UR6+0x1d0] ;  /* 0x0001d006ff067984 */ /* 0x000ee20008000800 */
[----:B--2---:R-:W-:Y:S02]  /*3cb0*/  HFMA2 R0, -RZ, RZ, 0, 5.9604644775390625e-08 ;  /* 0x00000001ff007431 */ /* 0x004fe400000001ff */
[----:B------:R-:W-:Y:S01]  /*3cc0*/  IMAD.MOV.U32 R4, RZ, RZ, 0xffff ;  /* 0x0000ffffff047424 */ /* 0x000fe200078e00ff */
[----:B------:R-:W-:Y:S01]  /*3cd0*/  UPRMT UR4, UR48, 0x654, UR7 ;  /* 0x0000065430047896 */ /* 0x000fe20008000007 */
[----:B---3--:R-:W-:-:S03]  /*3ce0*/  IMAD.SHL.U32 R5, R6, 0x20, RZ ;  /* 0x0000002006057824 */ /* 0x008fc600078e00ff */
[-C--:B------:R-:W-:Y:S02]  /*3cf0*/  SHF.L.U32 R4, R4, R6.reuse, RZ ;  /* 0x0000000604047219 */ /* 0x080fe400000006ff */
[----:B------:R-:W-:Y:S01]  /*3d00*/  SHF.L.U32 R6, R0, R6, RZ ;  /* 0x0000000600067219 */ /* 0x000fe200000006ff */
[----:B------:R3:W-:Y:S04]  /*3d10*/  STS [UR6+0x1d0], R5 ;  /* 0x0001d005ff007988 */ /* 0x0007e80008000806 */
[----:B------:R3:W-:Y:S04]  /*3d20*/  ATOMS.OR RZ, [UR5+0x14], R4 ;  /* 0x00001404ffff798c */ /* 0x0007e8000b000005 */
[----:B------:R3:W-:Y:S01]  /*3d30*/  ATOMS.OR RZ, [UR5+0x18], R6 ;  /* 0x00001806ffff798c */ /* 0x0007e2000b000005 */
[----:B------:R-:W-:Y:S03]  /*3d40*/  SYNCS.ARRIVE.TRANS64.RED.A1T0 RZ, [UR4], RZ ;  /* 0x000000ffffff79a7 */ /* 0x000fe60008100404 */
[----:B------:R3:W-:Y:S01]  /*3d50*/  ATOMS.XOR RZ, [UR5+0x10], R0 ;  /* 0x00001000ffff798c */ /* 0x0007e2000b800005 */
[----:B------:R-:W-:Y:S05]  /*3d60*/  BRA `(.L_x_73) ;  /* 0x0000000000107947 */ /* 0x000fea0003800000 */
.L_x_66:
[----:B------:R-:W-:Y:S02]  /*3d70*/  MOV R0, 0xffffffff ;  /* 0xffffffff00007802 */ /* 0x000fe40000000f00 */
[----:B------:R-:W-:-:S03]  /*3d80*/  MOV R4, 0x3db0 ;  /* 0x00003db000047802 */ /* 0x000fc60000000f00 */
[----:B------:R2:W-:Y:S04]  /*3d90*/  STS [UR6+0x1d0], R0 ;  /* 0x0001d000ff007988 */ /* 0x0005e80008000806 */
[----:B-12--5:R-:W-:Y:S05]  /*3da0*/  CALL.REL.NOINC `($__internal_1_$__cuda_sm10x_tcgen05_guardrail_trap_phase_invalid_during_alloc) ;  /* 0x00000068001c7944 */ /* 0x026fea0003c00000 */
.L_x_73:
[----:B------:R-:W-:Y:S05]  /*3db0*/  WARPSYNC.ALL ;  /* 0x0000000000007948 */ /* 0x000fea0003800000 */
[----:B------:R-:W4:Y:S01]  /*3dc0*/  S2UR UR4, SR_CgaCtaId ;  /* 0x00000000000479c3 */ /* 0x000f220000008800 */
[----:B------:R-:W-:Y:S01]  /*3dd0*/  UMOV UR26, 0x400 ;  /* 0x00000400001a7882 */ /* 0x000fe20000000000 */
[----:B------:R-:W-:-:S06]  /*3de0*/  NOP ;  /* 0x0000000000007918 */ /* 0x000fcc0000000000 */
[----:B------:R-:W-:Y:S06]  /*3df0*/  BAR.ARV 0x6, 0xa0 ;  /* 0x0182800000007b1d */ /* 0x000fec0000002000 */
[----:B------:R-:W1:Y:S01]  /*3e00*/  LDCU UR6, c[0x0][0x38c] ;  /* 0x00007180ff0677ac */ /* 0x000e620008000800 */
[----:B------:R-:W-:Y:S01]  /*3e10*/  LOP3.LUT R3, R3, 0xffff, RZ, 0xc0, !PT ;  /* 0x0000ffff03037812 */ /* 0x000fe200078ec0ff */
[----:B--2---:R-:W-:Y:S01]  /*3e20*/  IMAD.MOV.U32 R9, RZ, RZ, 0x1 ;  /* 0x00000001ff097424 */ /* 0x004fe200078e00ff */
[----:B------:R-:W-:Y:S01]  /*3e30*/  LOP3.LUT R2, R2, 0xffff, RZ, 0xc0, !PT ;  /* 0x0000ffff02027812 */ /* 0x000fe200078ec0ff */
[----:B------:R-:W-:Y:S01]  /*3e40*/  IMAD.MOV.U32 R8, RZ, RZ, RZ ;  /* 0x000000ffff087224 */ /* 0x000fe200078e00ff */
[----:B------:R-:W-:Y:S01]  /*3e50*/  R2UR UR28, R3 ;  /* 0x00000000031c72ca */ /* 0x000fe200000e0000 */
[----:B------:R-:W-:Y:S01]  /*3e60*/  UMOV UR32, URZ ;  /* 0x000000ff00207c82 */ /* 0x000fe20008000000 */
[----:B------:R-:W-:-:S02]  /*3e70*/  R2UR UR42, R2 ;  /* 0x00000000022a72ca */ /* 0x000fc400000e0000 */
[----:B------:R-:W-:Y:S01]  /*3e80*/  CS2R R2, SRZ ;  /* 0x0000000000027805 */ /* 0x000fe2000001ff00 */
[----:B------:R-:W-:Y:S01]  /*3e90*/  UMOV UR23, URZ ;  /* 0x000000ff00177c82 */ /* 0x000fe20008000000 */
[----:B----4-:R-:W-:Y:S01]  /*3ea0*/  ULEA UR26, UR4, UR26, 0x18 ;  /* 0x0000001a041a7291 */ /* 0x010fe2000f8ec0ff */
[----:B------:R-:W-:Y:S01]  /*3eb0*/  UMOV UR22, URZ ;  /* 0x000000ff00167c82 */ /* 0x000fe20008000000 */
[----:B------:R-:W-:Y:S02]  /*3ec0*/  UISETP.NE.AND UP3, UPT, UR46, URZ, UPT ;  /* 0x000000ff2e00728c */ /* 0x000fe4000bf65270 */
[----:B------:R-:W-:Y:S02]  /*3ed0*/  UIADD3 UR4, UPT, UPT, UR26, 0x4300, URZ ;  /* 0x000043001a047890 */ /* 0x000fe4000fffe0ff */
[----:B------:R-:W-:-:S03]  /*3ee0*/  UIADD3 UR5, UPT, UPT, UR26, 0x1e300, URZ ;  /* 0x0001e3001a057890 */ /* 0x000fc6000fffe0ff */
[----:B---3--:R-:W2:Y:S01]  /*3ef0*/  LDS R0, [UR26+0x1d0] ;  /* 0x0001d01aff007984 */ /* 0x008ea20008000800 */
[----:B-1----:R-:W-:Y:S02]  /*3f00*/  UIADD3 UR6, UPT, UPT, UR6, 0x3f, URZ ;  /* 0x0000003f06067890 */ /* 0x002fe4000fffe0ff */
[----:B------:R-:W-:Y:S02]  /*3f10*/  USHF.R.U32.HI UR4, URZ, 0x4, UR4 ;  /* 0x00000004ff047899 */ /* 0x000fe40008011604 */
[----:B------:R-:W-:Y:S02]  /*3f20*/  USHF.R.S32.HI UR33, URZ, 0x1f, UR6 ;  /* 0x0000001fff217899 */ /* 0x000fe40008011406 */
[----:B------:R-:W-:Y:S02]  /*3f30*/  USHF.R.U32.HI UR5, URZ, 0x4, UR5 ;  /* 0x00000004ff057899 */ /* 0x000fe40008011605 */
[----:B------:R-:W-:Y:S02]  /*3f40*/  ULEA.HI UR33, UR33, UR6, URZ, 0x6 ;  /* 0x0000000621217291 */ /* 0x000fe4000f8f30ff */
[----:B------:R-:W-:-:S02]  /*3f50*/  ULOP3.LUT UR29, UR4, 0x3fff, URZ, 0xc0, !UPT ;  /* 0x00003fff041d7892 */ /* 0x000fc4000f8ec0ff */
[----:B------:R-:W-:Y:S01]  /*3f60*/  USHF.R.S32.HI UR33, URZ, 0x6, UR33 ;  /* 0x00000006ff217899 */ /* 0x000fe20008011421 */
[----:B------:R-:W-:Y:S01]  /*3f70*/  UMOV UR40, 0x0 ;  /* 0x0000000000287882 */ /* 0x000fe20000000000 */
[----:B------:R-:W-:Y:S02]  /*3f80*/  UMOV UR41, 0x8210010 ;  /* 0x0821001000297882 */ /* 0x000fe40000000000 */
[----:B------:R-:W-:Y:S02]  /*3f90*/  UISETP.LT.AND UP0, UPT, UR33, 0x1, UPT ;  /* 0x000000012100788c */ /* 0x000fe4000bf01270 */
[----:B------:R-:W-:Y:S02]  /*3fa0*/  ULOP3.LUT UR30, UR5, 0x3fff, URZ, 0xc0, !UPT ;  /* 0x00003fff051e7892 */ /* 0x000fe4000f8ec0ff */
[----:B------:R-:W-:Y:S02]  /*3fb0*/  ULOP3.LUT UR29, UR29, 0x10000, URZ, 0xfc, !UPT ;  /* 0x000100001d1d7892 */ /* 0x000fe4000f8efcff */
[----:B------:R-:W-:Y:S01]  /*3fc0*/  USEL UR43, UR33, 0x1, !UP0 ;  /* 0x00000001212b7887 */ /* 0x000fe2000c000000 */
[----:B------:R-:W-:Y:S01]  /*3fd0*/  UMOV UR38, 0x0 ;  /* 0x0000000000267882 */ /* 0x000fe20000000000 */
[----:B------:R-:W-:Y:S01]  /*3fe0*/  UMOV UR39, 0x8210010 ;  /* 0x0821001000277882 */ /* 0x000fe20000000000 */
[----:B------:R-:W-:Y:S01]  /*3ff0*/  UMOV UR36, 0x0 ;  /* 0x0000000000247882 */ /* 0x000fe20000000000 */
[----:B------:R-:W-:Y:S01]  /*4000*/  UMOV UR37, 0x8210010 ;  /* 0x0821001000257882 */ /* 0x000fe20000000000 */
[----:B------:R-:W-:Y:S01]  /*4010*/  UMOV UR34, 0x0 ;  /* 0x0000000000227882 */ /* 0x000fe20000000000 */
[----:B------:R-:W-:Y:S01]  /*4020*/  UMOV UR35, 0x8210010 ;  /* 0x0821001000237882 */ /* 0x000fe20000000000 */
[----:B--2---:R-:W-:-:S15]  /*4030*/  R2UR UR44, R0 ;  /* 0x00000000002c72ca */ /* 0x004fde00000e0000 */
.L_x_84:
[C---:B------:R-:W-:Y:S02]  /*4040*/  LEA R0, R8.reuse, UR26, 0x3 ;  /* 0x0000001a08007c11 */ /* 0x040fe4000f8e18ff */
[----:B------:R-:W-:Y:S02]  /*4050*/  SHF.L.U32 R4, R3, 0x1f, RZ ;  /* 0x0000001f03047819 */ /* 0x000fe400000006ff */
[----:B------:R-:W-:Y:S02]  /*4060*/  LEA R5, R8, UR26, 0x4 ;  /* 0x0000001a08057c11 */ /* 0x000fe4000f8e20ff */
[----:B------:R-:W1:Y:S02]  /*4070*/  SYNCS.PHASECHK.TRANS64.TRYWAIT P0, [R0+URZ+0x120], R4 ;  /* 0x00012004000075a7 */ /* 0x000e6400080011ff */
[----:B-1-3--:R-:W-:Y:S05]  /*4080*/  @!P0 BRA `(.L_x_77) ;  /* 0x0000005c00648947 */ /* 0x00afea0003800000 */
.L_x_195:
[----:B-1----:R-:W1:Y:S01]  /*4090*/  LDS.128 R4, [R5+0x1b0] ;  /* 0x0001b00005047984 */ /* 0x002e620000000c00 */
[----:B------:R-:W-:Y:S02]  /*40a0*/  VIADD R0, R0, 0x130 ;  /* 0x0000013000007836 */ /* 0x000fe40000000000 */
[----:B------:R-:W-:Y:S01]  /*40b0*/  VIADD R8, R8, 0x1 ;  /* 0x0000000108087836 */ /* 0x000fe20000000000 */
[----:B------:R-:W-:Y:S01]  /*40c0*/  @!PT LDS RZ, [RZ] ;  /* 0x00000000fffff984 */ /* 0x000fe20000000800 */
[----:B------:R-:W-:Y:S01]  /*40d0*/  @!PT LDS RZ, [RZ] ;  /* 0x00000000fffff984 */ /* 0x000fe20000000800 */
[----:B------:R-:W-:Y:S01]  /*40e0*/  @!PT LDS RZ, [RZ] ;  /* 0x00000000fffff984 */ /* 0x000fe20000000800 */
[----:B------:R-:W-:Y:S01]  /*40f0*/  @!PT LDS RZ, [RZ] ;  /* 0x00000000fffff984 */ /* 0x000fe20000000800 */
[----:B------:R2:W-:Y:S06]  /*4100*/  MEMBAR.ALL.CTA ;  /* 0x0000000000007992 */ /* 0x0005ec0000008000 */
[----:B--2---:R-:W2:Y:S01]  /*4110*/  FENCE.VIEW.ASYNC.S ;  /* 0x00000000000073c6 */ /* 0x004ea20000000000 */
[----:B------:R-:W-:-:S04]  /*4120*/  PRMT R0, RZ, 0x654, R0 ;  /* 0x00000654ff007816 */ /* 0x000fc80000000000 */
[----:B--2---:R2:W-:Y:S01]  /*4130*/  SYNCS.ARRIVE.TRANS64.RED.A1T0 RZ, [R0+URZ], RZ ;  /* 0x000000ff00ff79a7 */ /* 0x0045e200081004ff */
[----:B-1----:R-:W-:Y:S01]  /*4140*/  LOP3.LUT P1, RZ, R6, 0x1, RZ, 0xc0, !PT ;  /* 0x0000000106ff7812 */ /* 0x002fe2000782c0ff */
[----:B--2---:R-:W-:-:S12]  /*4150*/  BRA.U UP3, `(.L_x_78) ;  /* 0x0000000503087547 */ /* 0x004fd8000b800000 */
[----:B------:R-:W1:Y:S01]  /*4160*/  LDCU UR4, c[0x0][0x38c] ;  /* 0x00007180ff0477ac */ /* 0x000e620008000800 */
[----:B------:R-:W-:Y:S02]  /*4170*/  PLOP3.LUT P2, PT, PT, PT, PT, 0x80, 0x8 ;  /* 0x000000000008781c */ /* 0x000fe40003f4f070 */
[----:B------:R-:W-:Y:S01]  /*4180*/  SHF.L.U32 R4, R9, 0x1f, RZ ;  /* 0x0000001f09047819 */ /* 0x000fe200000006ff */
[----:B------:R-:W-:Y:S02]  /*4190*/  ULEA UR31, UR32, UR26, 0x3 ;  /* 0x0000001a201f7291 */ /* 0x000fe4000f8e18ff */
[----:B------:R-:W-:Y:S02]  /*41a0*/  ULEA UR11, UR32, UR44, 0x6 ;  /* 0x0000002c200b7291 */ /* 0x000fe4000f8e30ff */
[----:B-1----:R-:W-:-:S06]  /*41b0*/  UISETP.GE.AND UP0, UPT, UR4, 0x1, UPT ;  /* 0x000000010400788c */ /* 0x002fcc000bf06270 */
[----:B------:R-:W-:-:S05]  /*41c0*/  PLOP3.LUT P0, PT, PT, PT, UP0, 0x80, 0x8 ;  /* 0x000000000008781c */ /* 0x000fca0003f0f008 */
[----:B------:R-:W-:-:S08]  /*41d0*/  @UP0 ULEA UR4, UR23, UR26, 0x3 ;  /* 0x0000001a17040291 */ /* 0x000fd0000f8e18ff */
[----:B------:R-:W-:-:S04]  /*41e0*/  @P0 SHF.L.U32 R0, R2, 0x1f, RZ ;  /* 0x0000001f02000819 */ /* 0x000fc800000006ff */
[----:B------:R1:W2:Y:S01]  /*41f0*/  @P0 SYNCS.PHASECHK.TRANS64.TRYWAIT P2, [UR4], R0 ;  /* 0x00000000ff0005a7 */ /* 0x0002a20008041104 */
[----:B------:R-:W3:Y:S02]  /*4200*/  SYNCS.PHASECHK.TRANS64.TRYWAIT P0, [UR31+0x160], R4 ;  /* 0x00016004ff0075a7 */ /* 0x000ee4000800111f */
[----:B-123--:R-:W-:Y:S05]  /*4210*/  @!P0 BRA `(.L_x_79) ;  /* 0x0000005c00148947 */ /* 0x00efea0003800000 */
.L_x_197:
[----:B------:R-:W-:Y:S01]  /*4220*/  UMOV UR27, UR22 ;  /* 0x00000016001b7c82 */ /* 0x000fe20008000000 */
[----:B------:R-:W-:Y:S05]  /*4230*/  BRA.U !UP0, `(.L_x_80) ;  /* 0x0000000108c07547 */ /* 0x000fea000b800000 */
[----:B------:R-:W-:Y:S02]  /*4240*/  UIADD3 UR27, UPT, UPT, UR43, UR22, URZ ;  /* 0x000000162b1b7290 */ /* 0x000fe4000fffe0ff */
[----:B------:R-:W-:Y:S01]  /*4250*/  UPLOP3.LUT UP2, UPT, UPT, UPT, UPT, 0x40, 0x4 ;  /* 0x000000000004789c */ /* 0x000fe20003f4e870 */
[----:B------:R-:W-:Y:S01]  /*4260*/  UMOV UR24, UR33 ;  /* 0x0000002100187c82 */ /* 0x000fe20008000000 */
[----:B------:R-:W-:-:S09]  /*4270*/  UMOV UR10, UR23 ;  /* 0x00000017000a7c82 */ /* 0x000fd20008000000 */
.L_x_83:
[----:B--2---:R-:W-:Y:S01]  /*4280*/  ULEA UR5, UR10, UR26, 0x3 ;  /* 0x0000001a0a057291 */ /* 0x004fe2000f8e18ff */
[----:B---3--:R-:W-:Y:S11]  /*4290*/  @P2 BRA `(.L_x_81) ;  /* 0x00000000000c2947 */ /* 0x008ff60003800000 */
[----:B-1----:R-:W-:Y:S04]  /*42a0*/  SHF.L.U32 R4, R2, 0x1f, RZ ;  /* 0x0000001f02047819 */ /* 0x002fe800000006ff */
[----:B------:R-:W1:Y:S02]  /*42b0*/  SYNCS.PHASECHK.TRANS64.TRYWAIT P0, [UR5], R4 ;  /* 0x00000004ff0075a7 */ /* 0x000e640008001105 */
[----:B-1----:R-:W-:Y:S05]  /*42c0*/  @!P0 BRA `(.L_x_82) ;  /* 0x0000005c00008947 */ /* 0x002fea0003800000 */
.L_x_81:
[----:B------:R-:W-:Y:S01]  /*42d0*/  UISETP.NE.AND UP0, UPT, UR24, 0x1, UPT ;  /* 0x000000011800788c */ /* 0x000fe2000bf05270 */
[----:B------:R-:W-:Y:S01]  /*42e0*/  PLOP3.LUT P2, PT, PT, PT, PT, 0x80, 0x8 ;  /* 0x000000000008781c */ /* 0x000fe20003f4f070 */
[----:B------:R-:W-:Y:S02]  /*42f0*/  UIADD3 UR4, UPT, UPT, UR10, 0x1, URZ ;  /* 0x000000010a047890 */ /* 0x000fe4000fffe0ff */
[----:B------:R-:W-:Y:S02]  /*4300*/  UIADD3 UR25, UPT, UPT, UR5, 0x68, URZ ;  /* 0x0000006805197890 */ /* 0x000fe4000fffe0ff */
[----:B------:R-:W-:Y:S01]  /*4310*/  UISETP.NE.AND UP1, UPT, UR4, 0xd, UPT ;  /* 0x0000000d0400788c */ /* 0x000fe2000bf25270 */
[----:B------:R-:W-:Y:S01]  /*4320*/  PLOP3.LUT P0, PT, PT, PT, UP0, 0x80, 0x8 ;  /* 0x000000000008781c */ /* 0x000fe20003f0f008 */
[----:B------:R-:W-:Y:S02]  /*4330*/  UIADD3 UR22, UPT, UPT, UR22, 0x1, URZ ;  /* 0x0000000116167890 */ /* 0x000fe4000fffe0ff */
[----:B------:R-:W-:Y:S02]  /*4340*/  USEL UR6, URZ, 0x1, UP1 ;  /* 0x00000001ff067887 */ /* 0x000fe40008800000 */
[----:B------:R-:W-:Y:S02]  /*4350*/  USEL UR23, UR4, URZ, UP1 ;  /* 0x000000ff04177287 */ /* 0x000fe40008800000 */
[----:B------:R-:W-:Y:S02]  /*4360*/  UIADD3 UR24, UPT, UPT, UR24, -0x1, URZ ;  /* 0xffffffff18187890 */ /* 0x000fe4000fffe0ff */
[----:B------:R-:W-:Y:S01]  /*4370*/  @UP0 ULEA UR4, UR23, UR26, 0x3 ;  /* 0x0000001a17040291 */ /* 0x000fe2000f8e18ff */
[----:B------:R-:W-:Y:S01]  /*4380*/  LOP3.LUT R2, R2, UR6, RZ, 0x3c, !PT ;  /* 0x0000000602027c12 */ /* 0x000fe2000f8e3cff */
[----:B------:R-:W-:Y:S02]  /*4390*/  ULEA UR6, UR10, UR30, 0x9 ;  /* 0x0000001e0a067291 */ /* 0x000fe4000f8e48ff */
[----:B------:R-:W-:Y:S01]  /*43a0*/  UISETP.NE.AND UP0, UPT, UR22, UR27, UPT ;  /* 0x0000001b1600728c */ /* 0x000fe2000bf05270 */
[----:B-1----:R-:W-:Y:S01]  /*43b0*/  @P0 SHF.L.U32 R0, R2, 0x1f, RZ ;  /* 0x0000001f02000819 */ /* 0x002fe200000006ff */
[----:B------:R-:W-:Y:S02]  /*43c0*/  UIADD3 UR20, UPT, UPT, UR6, 0x80, URZ ;  /* 0x0000008006147890 */ /* 0x000fe4000fffe0ff */
[----:B------:R-:W-:Y:S01]  /*43d0*/  UIADD3 UR16, UPT, UPT, UR6, 0x100, URZ ;  /* 0x0000010006107890 */ /* 0x000fe2000fffe0ff */
[----:B------:R2:W3:Y:S01]  /*43e0*/  @P0 SYNCS.PHASECHK.TRANS64.TRYWAIT P2, [UR4], R0 ;  /* 0x00000000ff0005a7 */ /* 0x0004e20008041104 */
[----:B------:R-:W-:Y:S02]  /*43f0*/  ULEA UR4, UR10, UR29, 0x9 ;  /* 0x0000001d0a047291 */ /* 0x000fe4000f8e48ff */
[----:B------:R-:W-:Y:S02]  /*4400*/  UIADD3 UR12, UPT, UPT, UR6, 0x180, URZ ;  /* 0x00000180060c7890 */ /* 0x000fe4000fffe0ff */
[----:B------:R-:W-:Y:S02]  /*4410*/  UIADD3 UR18, UPT, UPT, UR4, 0x2, URZ ;  /* 0x0000000204127890 */ /* 0x000fe4000fffe0ff */
[----:B------:R-:W-:Y:S02]  /*4420*/  UIADD3 UR14, UPT, UPT, UR4, 0x4, URZ ;  /* 0x00000004040e7890 */ /* 0x000fe4000fffe0ff */
[----:B------:R-:W-:Y:S01]  /*4430*/  UIADD3 UR8, UPT, UPT, UR4, 0x6, URZ ;  /* 0x0000000604087890 */ /* 0x000fe2000fffe0ff */
[----:B------:R-:W-:Y:S01]  /*4440*/  UMOV UR7, 0x40004040 ;  /* 0x4000404000077882 */ /* 0x000fe20000000000 */
[----:B------:R-:W-:Y:S01]  /*4450*/  UMOV UR5, 0x40004040 ;  /* 0x4000404000057882 */ /* 0x000fe20000000000 */
[----:B------:R-:W-:Y:S01]  /*4460*/  UMOV UR21, 0x40004040 ;  /* 0x4000404000157882 */ /* 0x000fe20000000000 */
[----:B------:R2:W-:Y:S01]  /*4470*/  UTCHMMA.2CTA gdesc[UR4], gdesc[UR6], tmem[UR11], tmem[UR40], idesc[UR41], UP2 ;  /* 0x00ff2806040075ea */ /* 0x0005e2000920000b */
[----:B------:R-:W-:Y:S01]  /*4480*/  UPLOP3.LUT UP2, UPT, UPT, UPT, UPT, 0x80, 0x8 ;  /* 0x000000000008789c */ /* 0x000fe20003f4f070 */
[----:B------:R-:W-:Y:S01]  /*4490*/  UMOV UR19, 0x40004040 ;  /* 0x4000404000137882 */ /* 0x000fe20000000000 */
[----:B------:R-:W-:Y:S01]  /*44a0*/  UMOV UR17, 0x40004040 ;  /* 0x4000404000117882 */ /* 0x000fe20000000000 */
[----:B------:R2:W-:Y:S01]  /*44b0*/  UTCHMMA.2CTA gdesc[UR18], gdesc[UR20], tmem[UR11], tmem[UR38], idesc[UR39], UPT ;  /* 0x00ff2614120075ea */ /* 0x0005e2000ba0000b */
[----:B------:R-:W-:Y:S01]  /*44c0*/  UMOV UR15, 0x40004040 ;  /* 0x40004040000f7882 */ /* 0x000fe20000000000 */
[----:B------:R-:W-:Y:S01]  /*44d0*/  UMOV UR13, 0x40004040 ;  /* 0x40004040000d7882 */ /* 0x000fe20000000000 */
[----:B------:R-:W-:Y:S01]  /*44e0*/  UMOV UR9, 0x40004040 ;  /* 0x4000404000097882 */ /* 0x000fe20000000000 */
[----:B------:R2:W-:Y:S01]  /*44f0*/  UTCHMMA.2CTA gdesc[UR14], gdesc[UR16], tmem[UR11], tmem[UR36], idesc[UR37], UPT ;  /* 0x00ff24100e0075ea */ /* 0x0005e2000ba0000b */
[----:B------:R2:W-:Y:S01]  /*4500*/  UTCHMMA.2CTA gdesc[UR8], gdesc[UR12], tmem[UR11], tmem[UR34], idesc[UR35], UPT ;  /* 0x00ff220c080075ea */ /* 0x0005e2000ba0000b */
[----:B------:R2:W-:Y:S01]  /*4510*/  UTCBAR.2CTA.MULTICAST [UR25], URZ, UR28 ;  /* 0x000000ff190073e9 */ /* 0x0005e2000820081c */
[----:B------:R-:W-:Y:S01]  /*4520*/  UMOV UR10, UR23 ;  /* 0x00000017000a7c82 */ /* 0x000fe20008000000 */
[----:B------:R-:W-:Y:S05]  /*4530*/  BRA.U UP0, `(.L_x_83) ;  /* 0xfffffffd00507547 */ /* 0x000fea000b83ffff */
.L_x_80:
[----:B--2---:R-:W-:Y:S01]  /*4540*/  UIADD3 UR4, UPT, UPT, UR31, 0x140, URZ ;  /* 0x000001401f047890 */ /* 0x004fe2000fffe0ff */
[----:B------:R-:W-:-:S08]  /*4550*/  UMOV UR22, UR27 ;  /* 0x0000001b00167c82 */ /* 0x000fd00008000000 */
[----:B------:R2:W-:Y:S01]  /*4560*/  UTCBAR.2CTA.MULTICAST [UR4], URZ, UR42 ;  /* 0x000000ff040073e9 */ /* 0x0005e2000820082a */
[----:B------:R-:W-:Y:S02]  /*4570*/  NOP ;  /* 0x0000000000007918 */ /* 0x000fe40000000000 */
.L_x_78:
[----:B--2---:R-:W-:Y:S01]  /*4580*/  UIADD3 UR4, UPT, UPT, UR32, 0x1, URZ ;  /* 0x0000000120047890 */ /* 0x004fe2000fffe0ff */
[----:B------:R-:W-:-:S03]  /*4590*/  ISETP.NE.AND P0, PT, R8, 0x2, PT ;  /* 0x000000020800780c */ /* 0x000fc60003f05270 */
[----:B------:R-:W-:Y:S01]  /*45a0*/  UISETP.NE.AND UP0, UPT, UR4, 0x4, UPT ;  /* 0x000000040400788c */ /* 0x000fe2000bf05270 */
[----:B-1----:R-:W-:Y:S02]  /*45b0*/  SEL R0, RZ, 0x1, P0 ;  /* 0x00000001ff007807 */ /* 0x002fe40000000000 */
[----:B------:R-:W-:Y:S01]  /*45c0*/  SEL R8, R8, RZ, P0 ;  /* 0x000000ff08087207 */ /* 0x000fe20000000000 */
[----:B------:R-:W-:Y:S01]  /*45d0*/  USEL UR5, URZ, 0x1, UP0 ;  /* 0x00000001ff057887 */ /* 0x000fe20008000000 */
[----:B------:R-:W-:Y:S01]  /*45e0*/  LOP3.LUT R3, R3, R0, RZ, 0x3c, !PT ;  /* 0x0000000003037212 */ /* 0x000fe200078e3cff */
[----:B------:R-:W-:-:S04]  /*45f0*/  USEL UR32, UR4, URZ, UP0 ;  /* 0x000000ff04207287 */ /* 0x000fc80008000000 */
[----:B------:R-:W-:Y:S01]  /*4600*/  LOP3.LUT R9, R9, UR5, RZ, 0x3c, !PT ;  /* 0x0000000509097c12 */ /* 0x000fe2000f8e3cff */
[----:B------:R-:W-:Y:S07]  /*4610*/  @P1 BRA `(.L_x_84) ;  /* 0xfffffff800881947 */ /* 0x000fee000383ffff */
[----:B------:R-:W1:Y:S01]  /*4620*/  S2UR UR8, SR_CgaCtaId ;  /* 0x00000000000879c3 */ /* 0x000e620000008800 */
[----:B------:R-:W-:Y:S01]  /*4630*/  ELECT P0, URZ, PT ;  /* 0x0000000000ff782f */ /* 0x000fe20003800000 */
[----:B------:R-:W-:Y:S01]  /*4640*/  HFMA2 R0, -RZ, RZ, 0, 5.9604644775390625e-08 ;  /* 0x00000001ff007431 */ /* 0x000fe200000001ff */
[----:B------:R-:W-:-:S05]  /*4650*/  UMOV UR4, 0x40 ;  /* 0x0000004000047882 */ /* 0x000fca0000000000 */
[----:B------:R-:W-:Y:S01]  /*4660*/  UVIRTCOUNT.DEALLOC.SMPOOL 0x80 ;  /* 0x000000800000784c */ /* 0x000fe20000000000 */
[----:B------:R-:W-:Y:S02]  /*4670*/  UISETP.NE.AND UP1, UPT, UR46, URZ, UPT ;  /* 0x000000ff2e00728c */ /* 0x000fe4000bf25270 */
[----:B-1----:R-:W-:-:S09]  /*4680*/  ULEA UR8, UR8, UR4, 0x18 ;  /* 0x0000000408087291 */ /* 0x002fd2000f8ec0ff */
[----:B------:R1:W-:Y:S01]  /*4690*/  @P0 STS.U8 [UR8+0x1c], R0 ;  /* 0x00001c00ff000988 */ /* 0x0003e20008000008 */
[----:B------:R-:W-:Y:S05]  /*46a0*/  BRA.U UP1, `(.L_x_85) ;  /* 0x0000000101a07547 */ /* 0x000fea000b800000 */
[----:B------:R-:W-:Y:S01]  /*46b0*/  UIADD3 UR7, UPT, UPT, UR26, 0x160, URZ ;  /* 0x000001601a077890 */ /* 0x000fe2000fffe0ff */
[----:B------:R-:W-:-:S03]  /*46c0*/  SHF.L.U32 R2, R9, 0x1f, RZ ;  /* 0x0000001f09027819 */ /* 0x000fc600000006ff */
[----:B------:R-:W-:-:S09]  /*46d0*/  ULEA UR4, UR32, UR7, 0x3 ;  /* 0x0000000720047291 */ /* 0x000fd2000f8e18ff */
[----:B------:R-:W2:Y:S02]  /*46e0*/  SYNCS.PHASECHK.TRANS64.TRYWAIT P0, [UR4], R2 ;  /* 0x00000002ff0075a7 */ /* 0x000ea40008001104 */
[----:B--2---:R-:W-:Y:S05]  /*46f0*/  @!P0 BRA `(.L_x_86) ;  /* 0x00000058000c8947 */ /* 0x004fea0003800000 */
.L_x_200:
        /* <DEDUP_REMOVED lines=9> */
.L_x_202:
        /* <DEDUP_REMOVED lines=9> */
.L_x_204:
[----:B------:R-:W-:-:S04]  /*4820*/  UIADD3 UR4, UPT, UPT, UR4, 0x1, URZ ;  /* 0x0000000104047890 */ /* 0x000fc8000fffe0ff */
[----:B------:R-:W-:-:S04]  /*4830*/  UISETP.NE.AND UP0, UPT, UR4, 0x4, UPT ;  /* 0x000000040400788c */ /* 0x000fc8000bf05270 */
[----:B------:R-:W-:Y:S02]  /*4840*/  USEL UR5, URZ, 0x1, UP0 ;  /* 0x00000001ff057887 */ /* 0x000fe40008000000 */
[----:B------:R-:W-:-:S04]  /*4850*/  USEL UR4, UR4, URZ, UP0 ;  /* 0x000000ff04047287 */ /* 0x000fc80008000000 */
[----:B------:R-:W-:Y:S01]  /*4860*/  ULEA UR4, UR4, UR7, 0x3 ;  /* 0x0000000704047291 */ /* 0x000fe2000f8e18ff */
[----:B------:R-:W-:-:S04]  /*4870*/  LOP3.LUT R2, R2, UR5, RZ, 0x3c, !PT ;  /* 0x0000000502027c12 */ /* 0x000fc8000f8e3cff */
[----:B------:R-:W-:Y:S01]  /*4880*/  SHF.L.U32 R2, R2, 0x1f, RZ ;  /* 0x0000001f02027819 */ /* 0x000fe200000006ff */
[----:B-1----:R-:W-:-:S04]  /*4890*/  IMAD.U32 R0, RZ, RZ, UR4 ;  /* 0x00000004ff007e24 */ /* 0x002fc8000f8e00ff */
[----:B------:R1:W2:Y:S03]  /*48a0*/  SYNCS.PHASECHK.TRANS64.TRYWAIT P0, [R0+URZ], R2 ;  /* 0x00000002000075a7 */ /* 0x0002a600080011ff */
[----:B--2---:R-:W-:Y:S05]  /*48b0*/  @!P0 NANOSLEEP.SYNCS 0x989680 ;  /* 0x009896800000895d */ /* 0x004fea0003900000 */
[----:B------:R-:W2:Y:S02]  /*48c0*/  @!P0 SYNCS.PHASECHK.TRANS64 P0, [R0+URZ], R2 ;  /* 0x00000002000085a7 */ /* 0x000ea400080010ff */
[----:B--2---:R-:W-:Y:S05]  /*48d0*/  @P0 BRA `(.L_x_89) ;  /* 0x0000000000200947 */ /* 0x004fea0003800000 */
.L_x_90:
[----:B--2---:R2:W4:Y:S02]  /*48e0*/  SYNCS.PHASECHK.TRANS64.TRYWAIT P0, [R0+URZ], R2 ;  /* 0x00000002000075a7 */ /* 0x00452400080011ff */
[----:B----4-:R-:W-:Y:S05]  /*48f0*/  @!P0 NANOSLEEP.SYNCS 0x989680 ;  /* 0x009896800000895d */ /* 0x010fea0003900000 */
[----:B------:R-:W4:Y:S02]  /*4900*/  @!P0 SYNCS.PHASECHK.TRANS64 P0, [R0+URZ], R2 ;  /* 0x00000002000085a7 */ /* 0x000f2400080010ff */
[----:B----4-:R-:W-:Y:S05]  /*4910*/  @!P0 BRA `(.L_x_90) ;  /* 0xfffffffc00f08947 */ /* 0x010fea000383ffff */
[----:B------:R-:W-:Y:S05]  /*4920*/  BRA `(.L_x_89) ;  /* 0x00000000000c7947 */ /* 0x000fea0003800000 */
.L_x_85:
[----:B------:R-:W-:-:S04]  /*4930*/  UIADD3 UR4, UPT, UPT, UR26, 0x1a0, URZ ;  /* 0x000001a01a047890 */ /* 0x000fc8000fffe0ff */
[----:B------:R-:W-:-:S09]  /*4940*/  UPRMT UR4, UR48, 0x654, UR4 ;  /* 0x0000065430047896 */ /* 0x000fd20008000004 */
[----:B------:R-:W-:Y:S03]  /*4950*/  SYNCS.ARRIVE.TRANS64.RED.A1T0 RZ, [UR4], RZ ;  /* 0x000000ffffff79a7 */ /* 0x000fe60008100404 */
.L_x_89:
[----:B-12---:R-:W-:Y:S01]  /*4960*/  SHF.L.U32 R2, RZ, 0x1f, RZ ;  /* 0x0000001fff027819 */ /* 0x006fe200000006ff */
[----:B------:R-:W-:Y:S01]  /*4970*/  UIADD3 UR4, UPT, UPT, UR26, 0x1a0, URZ ;  /* 0x000001a01a047890 */ /* 0x000fe2000fffe0ff */
[----:B------:R-:W-:Y:S02]  /*4980*/  PLOP3.LUT P0, PT, PT, PT, UP1, 0x80, 0x8 ;  /* 0x000000000008781c */ /* 0x000fe40003f0f018 */
[----:B------:R-:W1:Y:S02]  /*4990*/  SYNCS.PHASECHK.TRANS64.TRYWAIT P1, [UR26+0x1a0], R2 ;  /* 0x0001a002ff0075a7 */ /* 0x000e64000802111a */
[----:B-1----:R-:W-:Y:S09]  /*49a0*/  @!P1 BRA `(.L_x_91) ;  /* 0x0000005400a89947 */ /* 0x002ff20003800000 */
.L_x_206:
[----:B------:R-:W-:Y:S01]  /*49b0*/  @!UP1 UPRMT UR4, UR48, 0x654, UR4 ;  /* 0x0000065430049896 */ /* 0x000fe20008000004 */
[----:B------:R-:W-:Y:S01]  /*49c0*/  UMOV UR5, 0xffff ;  /* 0x0000ffff00057882 */ /* 0x000fe20000000000 */
[----:B------:R-:W-:-:S07]  /*49d0*/  UMOV UR6, 0x1 ;  /* 0x0000000100067882 */ /* 0x000fce0000000000 */
[----:B------:R-:W-:Y:S01]  /*49e0*/  @!P0 SYNCS.ARRIVE.TRANS64.RED.A1T0 RZ, [UR4], RZ ;  /* 0x000000ffffff89a7 */ /* 0x000fe20008100404 */
[----:B------:R-:W-:Y:S01]  /*49f0*/  NOP ;  /* 0x0000000000007918 */ /* 0x000fe20000000000 */
[----:B-1----:R-:W1:Y:S01]  /*4a00*/  LDS R0, [UR8+0x14] ;  /* 0x00001408ff007984 */ /* 0x002e620008000800 */
[----:B------:R-:W-:-:S04]  /*4a10*/  ULOP3.LUT UR4, UR44, 0xffff, URZ, 0xc0, !UPT ;  /* 0x0000ffff2c047892 */ /* 0x000fc8000f8ec0ff */
[----:B------:R-:W-:-:S04]  /*4a20*/  USHF.R.U32.HI UR4, URZ, 0x5, UR4 ;  /* 0x00000005ff047899 */ /* 0x000fc80008011604 */
[----:B------:R-:W-:Y:S02]  /*4a30*/  USHF.L.U32 UR5, UR5, UR4, URZ ;  /* 0x0000000405057299 */ /* 0x000fe400080006ff */
[----:B------:R-:W-:-:S04]  /*4a40*/  USHF.L.U32 UR4, UR6, UR4, URZ ;  /* 0x0000000406047299 */ /* 0x000fc800080006ff */
[----:B-1----:R-:W-:-:S04]  /*4a50*/  LOP3.LUT R0, R0, UR5, RZ, 0xc0, !PT ;  /* 0x0000000500007c12 */ /* 0x002fc8000f8ec0ff */
[----:B------:R-:W-:-:S13]  /*4a60*/  ISETP.NE.AND P0, PT, R0, UR5, PT ;  /* 0x0000000500007c0c */ /* 0x000fda000bf05270 */
[----:B------:R-:W-:Y:S05]  /*4a70*/  @P0 BRA `(.L_x_92) ;  /* 0x0000000000580947 */ /* 0x000fea0003800000 */
[----:B------:R-:W1:Y:S02]  /*4a80*/  LDS R0, [UR8+0x18] ;  /* 0x00001808ff007984 */ /* 0x000e640008000800 */
[----:B-1----:R-:W-:-:S04]  /*4a90*/  LOP3.LUT R0, R0, UR4, RZ, 0xc0, !PT ;  /* 0x0000000400007c12 */ /* 0x002fc8000f8ec0ff */
[----:B------:R-:W-:-:S13]  /*4aa0*/  ISETP.NE.AND P0, PT, R0, UR4, PT ;  /* 0x0000000400007c0c */ /* 0x000fda000bf05270 */
[----:B------:R-:W-:Y:S05]  /*4ab0*/  @P0 BRA `(.L_x_93) ;  /* 0x00000000003c0947 */ /* 0x000fea0003800000 */
[----:B------:R-:W1:Y:S01]  /*4ac0*/  S2R R2, SR_LANEID ;  /* 0x0000000000027919 */ /* 0x000e620000000000 */
[----:B------:R-:W-:-:S06]  /*4ad0*/  ULOP3.LUT UR5, URZ, UR5, URZ, 0x33, !UPT ;  /* 0x00000005ff057292 */ /* 0x000fcc000f8e33ff */
[----:B------:R-:W-:-:S04]  /*4ae0*/  IMAD.U32 R0, RZ, RZ, UR5 ;  /* 0x00000005ff007e24 */ /* 0x000fc8000f8e00ff */
[----:B------:R2:W4:Y:S02]  /*4af0*/  REDUX UR7, R0 ;  /* 0x00000000000773c4 */ /* 0x0005240000000000 */
[----:B------:R1:W-:Y:S01]  /*4b00*/  UTCATOMSWS.AND URZ, UR5 ;  /* 0x0000000500ff79e3 */ /* 0x0003e20008000000 */
[----:B--2---:R-:W-:Y:S01]  /*4b10*/  LOP3.LUT R0, RZ, UR4, RZ, 0x33, !PT ;  /* 0x00000004ff007c12 */ /* 0x004fe2000f8e33ff */
[----:B------:R-:W-:Y:S02]  /*4b20*/  VOTEU.ANY UR4, UPT, PT ;  /* 0x0000000000047886 */ /* 0x000fe400038e0100 */
[----:B------:R-:W-:Y:S02]  /*4b30*/  UFLO.U32 UR4, UR4 ;  /* 0x00000004000472bd */ /* 0x000fe400080e0000 */
[----:B------:R-:W2:Y:S04]  /*4b40*/  REDUX UR6, R0 ;  /* 0x00000000000673c4 */ /* 0x000ea80000000000 */
[----:B-1----:R-:W-:-:S02]  /*4b50*/  ISETP.EQ.U32.AND P0, PT, R2, UR4, PT ;  /* 0x0000000402007c0c */ /* 0x002fc4000bf02070 */
[----:B----4-:R-:W-:-:S11]  /*4b60*/  MOV R2, UR7 ;  /* 0x0000000700027c02 */ /* 0x010fd60008000f00 */
[----:B------:R1:W-:Y:S01]  /*4b70*/  @P0 ATOMS.AND RZ, [UR8+0x14], R2 ;  /* 0x00001402ffff098c */ /* 0x0003e2000a800008 */
[----:B--2---:R-:W-:-:S05]  /*4b80*/  IMAD.U32 R0, RZ, RZ, UR6 ;  /* 0x00000006ff007e24 */ /* 0x004fca000f8e00ff */
[----:B------:R1:W-:Y:S01]  /*4b90*/  @P0 ATOMS.AND RZ, [UR8+0x18], R0 ;  /* 0x00001800ffff098c */ /* 0x0003e2000a800008 */
[----:B------:R-:W-:Y:S05]  /*4ba0*/  BRA `(.L_x_94) ;  /* 0x0000000000147947 */ /* 0x000fea0003800000 */
.L_x_93:
[----:B------:R-:W-:Y:S02]  /*4bb0*/  MOV R2, 0x4bd0 ;  /* 0x00004bd000027802 */ /* 0x000fe40000000f00 */
[----:B---3-5:R-:W-:Y:S05]  /*4bc0*/  CALL.REL.NOINC `($__internal_0_$__cuda_sm10x_tcgen05_guardrail_trap_col_being_dealloced_not_returned_by_alloc) ;  /* 0x0000005800887944 */ /* 0x028fea0003c00000 */
[----:B------:R-:W-:Y:S05]  /*4bd0*/  BRA `(.L_x_94) ;  /* 0x0000000000087947 */ /* 0x000fea0003800000 */
.L_x_92:
[----:B------:R-:W-:Y:S02]  /*4be0*/  MOV R2, 0x4c00 ;  /* 0x00004c0000027802 */ /* 0x000fe40000000f00 */
[----:B---3-5:R-:W-:Y:S05]  /*4bf0*/  CALL.REL.NOINC `($__internal_2_$__cuda_sm10x_tcgen05_guardrail_trap_unallocated_columns_being_dealloced) ;  /* 0x0000005800947944 */ /* 0x028fea0003c00000 */
.L_x_94:
[----:B------:R-:W-:Y:S01]  /*4c00*/  NOP ;  /* 0x0000000000007918 */ /* 0x000fe20000000000 */
[----:B------:R-:W-:Y:S05]  /*4c10*/  EXIT ;  /* 0x000000000000794d */ /* 0x000fea0003800000 */
.L_x_65:
[----:B------:R-:W-:-:S09]  /*4c20*/  UISETP.NE.OR UP0, UPT, UR25, 0x3, !UP5 ;  /* 0x000000031900788c */ /* 0x000fd2000ef05670 */
[----:B------:R-:W-:Y:S05]  /*4c30*/  BRA.U UP0, `(.L_x_95) ;  /* 0x0000001100b87547 */ /* 0x000fea000b800000 */
[----:B------:R-:W2:Y:S01]  /*4c40*/  LDCU UR31, c[0x0][0x370] ;  /* 0x00006e00ff1f77ac */ /* 0x000ea20008000800 */
[----:B------:R-:W3:Y:S01]  /*4c50*/  LDC.64 R16, c[0x0][0x348] ;  /* 0x0000d200ff107b82 */ /* 0x000ee20000000a00 */
[----:B------:R-:W-:Y:S02]  /*4c60*/  HFMA2 R13, -RZ, RZ, 0, 0 ;  /* 0x00000000ff0d7431 */ /* 0x000fe400000001ff */
[----:B------:R-:W-:Y:S01]  /*4c70*/  IMAD.MOV.U32 R15, RZ, RZ, 0x1 ;  /* 0x00000001ff0f7424 */ /* 0x000fe200078e00ff */
[----:B------:R-:W2:Y:S01]  /*4c80*/  LDCU.128 UR48, c[0x0][0xb10] ;  /* 0x00016200ff3077ac */ /* 0x000ea20008000c00 */
[----:B------:R-:W-:Y:S01]  /*4c90*/  IMAD.MOV.U32 R14, RZ, RZ, RZ ;  /* 0x000000ffff0e7224 */ /* 0x000fe200078e00ff */
[----:B------:R-:W-:Y:S01]  /*4ca0*/  MOV R7, 0x1000 ;  /* 0x0000100000077802 */ /* 0x000fe20000000f00 */
[----:B------:R-:W4:Y:S01]  /*4cb0*/  LDCU UR30, c[0x0][0x374] ;  /* 0x00006e80ff1e77ac */ /* 0x000f220008000800 */
[----:B------:R-:W1:Y:S01]  /*4cc0*/  LDC.64 R2, c[0x0][0x888] ;  /* 0x00022200ff027b82 */ /* 0x000e620000000a00 */
[----:B------:R-:W4:Y:S01]  /*4cd0*/  LDCU UR15, c[0x0][0xb0c] ;  /* 0x00016180ff0f77ac */ /* 0x000f220008000800 */
[----:B------:R-:W3:Y:S06]  /*4ce0*/  LDCU UR46, c[0x0][0xb20] ;  /* 0x00016400ff2e77ac */ /* 0x000eec0008000800 */
[----:B------:R-:W1:Y:S01]  /*4cf0*/  LDC.64 R4, c[0x0][0x890] ;  /* 0x00022400ff047b82 */ /* 0x000e620000000a00 */
[----:B------:R-:W3:Y:S01]  /*4d00*/  LDCU UR4, c[0x0][0xb30] ;  /* 0x00016600ff0477ac */ /* 0x000ee20008000800 */
[----:B------:R-:W-:Y:S01]  /*4d10*/  UMOV UR21, 0x400 ;  /* 0x0000040000157882 */ /* 0x000fe20000000000 */
[----:B--2---:R-:W-:-:S02]  /*4d20*/  UIMAD.WIDE.U32 UR6, UR31, UR48, URZ ;  /* 0x000000301f0672a5 */ /* 0x004fc4000f8e00ff */
[----:B----4-:R-:W-:Y:S02]  /*4d30*/  UIMAD.WIDE.U32 UR8, UR30, UR51, URZ ;  /* 0x000000331e0872a5 */ /* 0x010fe4000f8e00ff */
[----:B------:R-:W-:Y:S02]  /*4d40*/  ULEA UR21, UR47, UR21, 0x18 ;  /* 0x000000152f157291 */ /* 0x000fe4000f8ec0ff */
[----:B------:R-:W-:Y:S02]  /*4d50*/  UPLOP3.LUT UP2, UPT, UPT, UPT, UPT, 0x40, 0x4 ;  /* 0x000000000004789c */ /* 0x000fe40003f4e870 */
[----:B------:R-:W-:Y:S01]  /*4d60*/  UIADD3 UR37, UPT, UPT, UR21, 0xe8, URZ ;  /* 0x000000e815257890 */ /* 0x000fe2000fffe0ff */
[----:B------:R-:W-:Y:S01]  /*4d70*/  UMOV UR6, UR7 ;  /* 0x0000000700067c82 */ /* 0x000fe20008000000 */
[----:B------:R-:W-:Y:S01]  /*4d80*/  UMOV UR38, UR9 ;  /* 0x0000000900267c82 */ /* 0x000fe20008000000 */
[----:B------:R-:W-:Y:S02]  /*4d90*/  UISETP.GE.AND UP0, UPT, UR45, 0x1, UPT ;  /* 0x000000012d00788c */ /* 0x000fe4000bf06270 */
[----:B------:R-:W-:Y:S01]  /*4da0*/  UISETP.NE.AND UP4, UPT, UR45, 0x1, UPT ;  /* 0x000000012d00788c */ /* 0x000fe2000bf85270 */
[----:B------:R-:W2:Y:S01]  /*4db0*/  LDCU.64 UR22, c[0x0][0xb28] ;  /* 0x00016500ff1677ac */ /* 0x000ea20008000a00 */
[----:B------:R-:W-:-:S02]  /*4dc0*/  UISETP.NE.AND UP6, UPT, UR15, 0x1, UPT ;  /* 0x000000010f00788c */ /* 0x000fc4000bfc5270 */
[----:B------:R-:W-:Y:S02]  /*4dd0*/  UISETP.NE.AND UP5, UPT, UR50, 0x1, UPT ;  /* 0x000000013200788c */ /* 0x000fe4000bfa5270 */
[----:B------:R-:W-:Y:S02]  /*4de0*/  UIADD3 UR41, UPT, UPT, UR21, 0xd0, URZ ;  /* 0x000000d015297890 */ /* 0x000fe4000fffe0ff */
[----:B------:R-:W-:Y:S02]  /*4df0*/  UIADD3 UR33, UPT, UPT, UR21, 0xd8, URZ ;  /* 0x000000d815217890 */ /* 0x000fe4000fffe0ff */
[----:B------:R-:W-:Y:S02]  /*4e00*/  UIADD3 UR25, UPT, UPT, UR21, 0xe0, URZ ;  /* 0x000000e015197890 */ /* 0x000fe4000fffe0ff */
[----:B------:R-:W-:Y:S02]  /*4e10*/  UPRMT UR37, UR47, 0x654, UR37 ;  /* 0x000006542f257896 */ /* 0x000fe40008000025 */
[----:B------:R-:W-:-:S02]  /*4e20*/  USHF.R.U32.HI UR39, URZ, UR49, UR6 ;  /* 0x00000031ff277299 */ /* 0x000fc40008011606 */
[----:B---3--:R-:W-:Y:S02]  /*4e30*/  USHF.R.U32.HI UR38, URZ, UR46, UR38 ;  /* 0x0000002eff267299 */ /* 0x008fe40008011626 */
[----:B------:R-:W-:-:S11]  /*4e40*/  UISETP.NE.AND UP3, UPT, UR4, 0x1, UPT ;  /* 0x000000010400788c */ /* 0x000fd6000bf65270 */
.L_x_106:
[C---:B------:R-:W-:Y:S02]  /*4e50*/  LEA R12, R14.reuse, UR21, 0x3 ;  /* 0x000000150e0c7c11 */ /* 0x040fe4000f8e18ff */
[----:B------:R-:W-:Y:S02]  /*4e60*/  SHF.L.U32 R0, R13, 0x1f, RZ ;  /* 0x0000001f0d007819 */ /* 0x000fe400000006ff */
[----:B------:R-:W-:Y:S02]  /*4e70*/  LEA R8, R14, UR21, 0x4 ;  /* 0x000000150e087c11 */ /* 0x000fe4000f8e20ff */
[----:B---3--:R-:W3:Y:S02]  /*4e80*/  SYNCS.PHASECHK.TRANS64.TRYWAIT P0, [R12+URZ+0x120], R0 ;  /* 0x000120000c0075a7 */ /* 0x008ee400080011ff */
[----:B---3--:R-:W-:Y:S05]  /*4e90*/  @!P0 BRA `(.L_x_96) ;  /* 0x0000005000848947 */ /* 0x008fea0003800000 */
.L_x_207:
[----:B------:R-:W4:Y:S01]  /*4ea0*/  LDS.128 R8, [R8+0x1b0] ;  /* 0x0001b00008087984 */ /* 0x000f220000000c00 */
[----:B------:R-:W-:Y:S01]  /*4eb0*/  UISETP.GE.AND UP0, UPT, UR45, 0x1, UPT ;  /* 0x000000012d00788c */ /* 0x000fe2000bf06270 */
[----:B------:R-:W-:Y:S01]  /*4ec0*/  @!PT LDS RZ, [RZ] ;  /* 0x00000000fffff984 */ /* 0x000fe20000000800 */
[----:B------:R-:W-:Y:S01]  /*4ed0*/  @!PT LDS RZ, [RZ] ;  /* 0x00000000fffff984 */ /* 0x000fe20000000800 */
[----:B------:R-:W-:Y:S01]  /*4ee0*/  @!PT LDS RZ, [RZ] ;  /* 0x00000000fffff984 */ /* 0x000fe20000000800 */
[----:B------:R-:W-:Y:S01]  /*4ef0*/  @!PT LDS RZ, [RZ] ;  /* 0x00000000fffff984 */ /* 0x000fe20000000800 */
[----:B------:R1:W-:Y:S06]  /*4f00*/  MEMBAR.ALL.CTA ;  /* 0x0000000000007992 */ /* 0x0003ec0000008000 */
[----:B-1----:R-:W1:Y:S01]  /*4f10*/  FENCE.VIEW.ASYNC.S ;  /* 0x00000000000073c6 */ /* 0x002e620000000000 */
[----:B----4-:R-:W-:Y:S11]  /*4f20*/  LOP3.LUT P0, RZ, R10, 0x1, RZ, 0xc0, !PT ;  /* 0x000000010aff7812 */ /* 0x010ff6000780c0ff */
[----:B------:R-:W-:Y:S02]  /*4f30*/  @!UPT UIADD3 URZ, UPT, UPT, URZ, URZ, URZ ;  /* 0x000000fffffff290 */ /* 0x000fe4000fffe0ff */
[----:B-1----:R-:W-:Y:S01]  /*4f40*/  VOTEU.ANY UP1, P0 ;  /* 0x0000000000ff7886 */ /* 0x002fe20000020100 */
[----:B------:R-:W-:Y:S11]  /*4f50*/  PLOP3.LUT P0, PT, PT, PT, UP1, 0x80, 0x8 ;  /* 0x000000000008781c */ /* 0x000ff60003f0f018 */
[----:B------:R-:W-:Y:S02]  /*4f60*/  @!UPT UIADD3 URZ, UPT, UPT, URZ, URZ, URZ ;  /* 0x000000fffffff290 */ /* 0x000fe4000fffe0ff */
[----:B---3--:R-:W-:Y:S02]  /*4f70*/  @P0 SHF.R.U32.HI R0, RZ, 0x10, R9 ;  /* 0x00000010ff000819 */ /* 0x008fe40000011609 */
[----:B------:R-:W-:Y:S02]  /*4f80*/  @P0 MOV R6, R8 ;  /* 0x0000000800060202 */ /* 0x000fe40000000f00 */
[----:B------:R-:W-:Y:S01]  /*4f90*/  @P0 R2UR UR4, R0 ;  /* 0x00000000000402ca */ /* 0x000fe200000e0000 */
[----:B------:R-:W-:Y:S01]  /*4fa0*/  VIADD R0, R12, 0x130 ;  /* 0x000001300c007836 */ /* 0x000fe20000000000 */
[----:B------:R-:W-:Y:S02]  /*4fb0*/  @P0 LOP3.LUT R8, R9, 0xffff, RZ, 0xc0, !PT ;  /* 0x0000ffff09080812 */ /* 0x000fe400078ec0ff */
[----:B------:R-:W-:Y:S02]  /*4fc0*/  @P0 R2UR UR6, R6 ;  /* 0x00000000060602ca */ /* 0x000fe400000e0000 */
[----:B------:R-:W-:Y:S02]  /*4fd0*/  PRMT R0, RZ, 0x654, R0 ;  /* 0x00000654ff007816 */ /* 0x000fe40000000000 */
[----:B------:R-:W-:Y:S02]  /*4fe0*/  @P0 R2UR UR5, R8 ;  /* 0x00000000080502ca */ /* 0x000fe400000e0000 */
[----:B------:R1:W-:Y:S03]  /*4ff0*/  SYNCS.ARRIVE.TRANS64.RED.A1T0 RZ, [R0+URZ], RZ ;  /* 0x000000ff00ff79a7 */ /* 0x0003e600081004ff */
[----:B------:R-:W-:Y:S04]  /*5000*/  @UP1 UMOV UR29, UR4 ;  /* 0x00000004001d1c82 */ /* 0x000fe80008000000 */
[----:B------:R-:W-:Y:S04]  /*5010*/  @UP1 UMOV UR14, UR6 ;  /* 0x00000006000e1c82 */ /* 0x000fe80008000000 */
[----:B------:R-:W-:Y:S01]  /*5020*/  @UP1 UMOV UR13, UR5 ;  /* 0x00000005000d1c82 */ /* 0x000fe20008000000 */
[----:B------:R-:W-:Y:S05]  /*5030*/  BRA.U !UP0, `(.L_x_97) ;  /* 0x0000000108a47547 */ /* 0x000fea000b800000 */
[----:B------:R-:W-:Y:S02]  /*5040*/  UIMAD.WIDE.U32 UR16, UR13, UR51, URZ ;  /* 0x000000330d1072a5 */ /* 0x000fe4000f8e00ff */
[----:B------:R-:W-:Y:S02]  /*5050*/  UIMAD.WIDE.U32 UR18, UR14, UR48, URZ ;  /* 0x000000300e1272a5 */ /* 0x000fe4000f8e00ff */
[----:B------:R-:W-:Y:S02]  /*5060*/  USEL UR4, UR30, UR38, !UP5 ;  /* 0x000000261e047287 */ /* 0x000fe4000e800000 */
[----:B------:R-:W-:Y:S02]  /*5070*/  USEL UR7, UR31, UR39, !UP6 ;  /* 0x000000271f077287 */ /* 0x000fe4000f000000 */
[----:B--2---:R-:W-:Y:S02]  /*5080*/  UIMAD.WIDE.U32 UR8, UR4, UR22, URZ ;  /* 0x00000016040872a5 */ /* 0x004fe4000f8e00ff */
[----:B------:R-:W-:Y:S01]  /*5090*/  UIMAD.WIDE.U32 UR10, UR7, UR22, URZ ;  /* 0x00000016070a72a5 */ /* 0x000fe2000f8e00ff */
[----:B------:R-:W-:Y:S02]  /*50a0*/  UMOV UR5, UR17 ;  /* 0x0000001100057c82 */ /* 0x000fe40008000000 */
[----:B------:R-:W-:Y:S03]  /*50b0*/  USHF.R.U32.HI UR6, URZ, UR46, UR5 ;  /* 0x0000002eff067299 */ /* 0x000fe60008011605 */
[----:B------:R-:W-:Y:S01]  /*50c0*/  UMOV UR5, UR19 ;  /* 0x0000001300057c82 */ /* 0x000fe20008000000 */
[----:B------:R-:W-:Y:S02]  /*50d0*/  USEL UR6, UR13, UR6, !UP5 ;  /* 0x000000060d067287 */ /* 0x000fe4000e800000 */
[----:B------:R-:W-:Y:S03]  /*50e0*/  USHF.R.U32.HI UR12, URZ, UR49, UR5 ;  /* 0x00000031ff0c7299 */ /* 0x000fe60008011605 */
[----:B------:R-:W-:Y:S02]  /*50f0*/  UMOV UR5, UR9 ;  /* 0x0000000900057c82 */ /* 0x000fe40008000000 */
[----:B------:R-:W-:Y:S03]  /*5100*/  @UP4 USHF.R.U32.HI UR4, URZ, UR23, UR5 ;  /* 0x00000017ff044299 */ /* 0x000fe60008011605 */
[----:B------:R-:W-:Y:S01]  /*5110*/  UMOV UR5, UR11 ;  /* 0x0000000b00057c82 */ /* 0x000fe20008000000 */
[----:B------:R-:W-:Y:S02]  /*5120*/  UIMAD UR4, UR45, UR4, URZ ;  /* 0x000000042d0472a4 */ /* 0x000fe4000f8e02ff */
[----:B------:R-:W-:Y:S02]  /*5130*/  @UP4 USHF.R.U32.HI UR7, URZ, UR23, UR5 ;  /* 0x00000017ff074299 */ /* 0x000fe40008011605 */
[----:B------:R-:W-:Y:S02]  /*5140*/  UIMAD.WIDE.U32 UR10, UR6, UR22, URZ ;  /* 0x00000016060a72a5 */ /* 0x000fe4000f8e00ff */
[----:B------:R-:W-:Y:S02]  /*5150*/  USEL UR5, UR14, UR12, !UP6 ;  /* 0x0000000c0e057287 */ /* 0x000fe4000f000000 */
[----:B------:R-:W-:Y:S02]  /*5160*/  UIMAD UR8, UR45, UR7, URZ ;  /* 0x000000072d0872a4 */ /* 0x000fe4000f8e02ff */
[----:B------:R-:W-:Y:S03]  /*5170*/  UISETP.GE.AND UP0, UPT, UR6, UR4, UPT ;  /* 0x000000040600728c */ /* 0x000fe6000bf06270 */
[----:B------:R-:W-:Y:S01]  /*5180*/  UMOV UR4, UR11 ;  /* 0x0000000b00047c82 */ /* 0x000fe20008000000 */
[----:B------:R-:W-:Y:S02]  /*5190*/  UISETP.GE.OR UP0, UPT, UR5, UR8, UP0 ;  /* 0x000000080500728c */ /* 0x000fe40008706670 */
[----:B------:R-:W-:Y:S02]  /*51a0*/  USHF.R.U32.HI UR4, URZ, UR23, UR4 ;  /* 0x00000017ff047299 */ /* 0x000fe40008011604 */
[----:B------:R-:W-:Y:S02]  /*51b0*/  UIMAD.WIDE.U32 UR8, UR5, UR22, URZ ;  /* 0x00000016050872a5 */ /* 0x000fe4000f8e00ff */
[----:B------:R-:W-:Y:S04]  /*51c0*/  USEL UR10, UR6, UR4, !UP4 ;  /* 0x00000004060a7287 */ /* 0x000fe8000e000000 */
[----:B------:R-:W-:Y:S01]  /*51d0*/  UIADD3 UR11, UPT, UPT, -UR10, URZ, URZ ;  /* 0x000000ff0a0b7290 */ /* 0x000fe2000fffe1ff */
[----:B------:R-:W-:Y:S02]  /*51e0*/  @!UP0 UMOV UR4, UR9 ;  /* 0x0000000900048c82 */ /* 0x000fe40008000000 */
[----:B------:R-:W-:Y:S02]  /*51f0*/  @!UP0 USHF.R.U32.HI UR4, URZ, UR23, UR4 ;  /* 0x00000017ff048299 */ /* 0x000fe40008011604 */
[----:B------:R-:W-:Y:S02]  /*5200*/  UIMAD UR8, UR45, UR11, UR6 ;  /* 0x0000000b2d0872a4 */ /* 0x000fe4000f8e0206 */
[----:B------:R-:W-:Y:S04]  /*5210*/  @!UP0 USEL UR4, UR5, UR4, !UP4 ;  /* 0x0000000405048287 */ /* 0x000fe8000e000000 */
[----:B------:R-:W-:Y:S02]  /*5220*/  @!UP0 UIMAD UR7, UR7, UR8, UR4 ;  /* 0x00000008070782a4 */ /* 0x000fe4000f8e0204 */
[----:B------:R-:W-:Y:S02]  /*5230*/  @!UP0 UIADD3 UR9, UPT, UPT, UR10, -UR4, URZ ;  /* 0x800000040a098290 */ /* 0x000fe4000fffe0ff */
[----:B------:R-:W-:Y:S02]  /*5240*/  UIADD3 UR8, UPT, UPT, -UR6, URZ, URZ ;  /* 0x000000ff06087290 */ /* 0x000fe4000fffe1ff */
[----:B------:R-:W-:Y:S02]  /*5250*/  UIADD3 UR4, UPT, UPT, -UR5, URZ, URZ ;  /* 0x000000ff05047290 */ /* 0x000fe4000fffe1ff */
[----:B------:R-:W-:Y:S03]  /*5260*/  @!UP0 UIMAD UR6, UR9, UR45, UR5 ;  /* 0x0000002d090682a4 */ /* 0x000fe6000f8e0205 */
[----:B------:R-:W-:Y:S01]  /*5270*/  @!UP0 UMOV UR5, UR7 ;  /* 0x0000000700058c82 */ /* 0x000fe20008000000 */
[----:B------:R-:W-:Y:S02]  /*5280*/  UIMAD UR7, UR15, UR4, UR14 ;  /* 0x000000040f0772a4 */ /* 0x000fe4000f8e020e */
[----:B------:R-:W-:Y:S02]  /*5290*/  UIMAD UR4, UR50, UR8, UR13 ;  /* 0x00000008320472a4 */ /* 0x000fe4000f8e020d */
[----:B------:R-:W-:Y:S02]  /*52a0*/  UIMAD UR14, UR5, UR15, UR7 ;  /* 0x0000000f050e72a4 */ /* 0x000fe4000f8e0207 */
[----:B------:R-:W-:Y:S11]  /*52b0*/  UIMAD UR13, UR6, UR50, UR4 ;  /* 0x00000032060d72a4 */ /* 0x000ff6000f8e0204 */
[----:B------:R-:W-:Y:S01]  /*52c0*/  @!UPT UIADD3 URZ, UPT, UPT, URZ, URZ, URZ ;  /* 0x000000fffffff290 */ /* 0x000fe2000fffe0ff */
.L_x_97:
[----:B------:R-:W3:Y:S01]  /*52d0*/  @!UP3 LDCU.128 UR8, c[0x0][0xb10] ;  /* 0x00016200ff08b7ac */ /* 0x000ee20008000c00 */
[C---:B------:R-:W-:Y:S02]  /*52e0*/  ISETP.NE.U32.AND P1, PT, R4.reuse, RZ, PT ;  /* 0x000000ff0400720c */ /* 0x040fe40003f25070 */
[----:B------:R-:W-:Y:S02]  /*52f0*/  ISETP.NE.U32.AND P0, PT, R4, RZ, PT ;  /* 0x000000ff0400720c */ /* 0x000fe40003f05070 */
[C---:B------:R-:W-:Y:S02]  /*5300*/  ISETP.NE.AND.EX P1, PT, R5.reuse, RZ, PT, P1 ;  /* 0x000000ff0500720c */ /* 0x040fe40003f25310 */
[----:B------:R-:W-:Y:S01]  /*5310*/  ISETP.NE.AND.EX P0, PT, R5, RZ, PT, P0 ;  /* 0x000000ff0500720c */ /* 0x000fe20003f05300 */
[----:B------:R-:W4:Y:S01]  /*5320*/  @!UP3 LDCU UR5, c[0x0][0xb0c] ;  /* 0x00016180ff05b7ac */ /* 0x000f220008000800 */
[----:B------:R-:W-:Y:S01]  /*5330*/  SHF.L.U32 R9, R15, 0x1f, RZ ;  /* 0x0000001f0f097819 */ /* 0x000fe200000006ff */
[----:B------:R-:W-:Y:S02]  /*5340*/  USHF.L.U32 UR42, UR20, 0x7, URZ ;  /* 0x00000007142a7899 */ /* 0x000fe400080006ff */
[----:B------:R-:W-:Y:S02]  /*5350*/  USHF.L.U32 UR43, UR28, 0x6, URZ ;  /* 0x000000061c2b7899 */ /* 0x000fe400080006ff */
[----:B---3--:R-:W-:Y:S07]  /*5360*/  UIMAD.WIDE.U32 UR6, UR14, UR8, URZ ;  /* 0x000000080e0672a5 */ /* 0x008fee000f8e00ff */
[----:B------:R-:W-:Y:S01]  /*5370*/  @!UP3 UMOV UR4, UR7 ;  /* 0x000000070004bc82 */ /* 0x000fe20008000000 */
[----:B----4-:R-:W-:Y:S02]  /*5380*/  @!UP3 UISETP.NE.AND UP0, UPT, UR5, 0x1, UPT ;  /* 0x000000010500b88c */ /* 0x010fe4000bf05270 */
[----:B------:R-:W-:Y:S02]  /*5390*/  @!UP3 USHF.R.U32.HI UR4, URZ, UR9, UR4 ;  /* 0x00000009ff04b299 */ /* 0x000fe40008011604 */
[----:B------:R-:W-:Y:S02]  /*53a0*/  UIMAD.WIDE.U32 UR6, UR13, UR11, URZ ;  /* 0x0000000b0d0672a5 */ /* 0x000fe4000f8e00ff */
[----:B------:R-:W-:Y:S02]  /*53b0*/  @!UP3 USEL UR8, UR14, UR4, !UP0 ;  /* 0x000000040e08b287 */ /* 0x000fe4000c000000 */
[----:B------:R-:W-:Y:S03]  /*53c0*/  @!UP3 UISETP.NE.AND UP0, UPT, UR10, 0x1, UPT ;  /* 0x000000010a00b88c */ /* 0x000fe6000bf05270 */
[----:B------:R-:W-:Y:S02]  /*53d0*/  @!UP3 UMOV UR6, UR7 ;  /* 0x000000070006bc82 */ /* 0x000fe40008000000 */
[----:B------:R-:W3:Y:S02]  /*53e0*/  @!UP3 LDCU UR4, c[0x0][0xb20] ;  /* 0x00016400ff04b7ac */ /* 0x000ee40008000800 */
[----:B---3--:R-:W-:Y:S04]  /*53f0*/  @!UP3 USHF.R.U32.HI UR6, URZ, UR4, UR6 ;  /* 0x00000004ff06b299 */ /* 0x008fe80008011606 */
[----:B------:R-:W-:Y:S04]  /*5400*/  @!UP3 USEL UR6, UR13, UR6, !UP0 ;  /* 0x000000060d06b287 */ /* 0x000fe8000c000000 */
[----:B------:R-:W-:Y:S02]  /*5410*/  @!UP3 UIADD3 UR4, UPT, UPT, -UR8, UR6, URZ ;  /* 0x000000060804b290 */ /* 0x000fe4000fffe1ff */
[----:B------:R-:W-:Y:S02]  /*5420*/  @!UP3 UIADD3 UR6, UPT, UPT, UR8, -UR6, URZ ;  /* 0x800000060806b290 */ /* 0x000fe4000fffe0ff */
[----:B------:R-:W-:Y:S02]  /*5430*/  @!UP3 UIMAD UR14, UR4, UR5, UR14 ;  /* 0x00000005040eb2a4 */ /* 0x000fe4000f8e020e */
[----:B------:R-:W-:Y:S01]  /*5440*/  @!UP3 UIMAD UR13, UR6, UR10, UR13 ;  /* 0x0000000a060db2a4 */ /* 0x000fe2000f8e020d */
[----:B------:R-:W-:Y:S11]  /*5450*/  BRA.U UP2, `(.L_x_98) ;  /* 0x0000000102107547 */ /* 0x000ff6000b800000 */
[----:B------:R-:W-:Y:S04]  /*5460*/  MOV R6, UR52 ;  /* 0x0000003400067c02 */ /* 0x000fe80008000f00 */
[----:B------:R-:W-:Y:S04]  /*5470*/  SHF.L.U32 R6, R6, 0x1f, RZ ;  /* 0x0000001f06067819 */ /* 0x000fe800000006ff */
[----:B------:R-:W3:Y:S02]  /*5480*/  SYNCS.PHASECHK.TRANS64.TRYWAIT P2, [UR21+0x118], R6 ;  /* 0x00011806ff0075a7 */ /* 0x000ee40008041115 */
[----:B---3--:R-:W-:Y:S05]  /*5490*/  @!P2 BRA `(.L_x_99) ;  /* 0x0000004c0018a947 */ /* 0x008fea0003800000 */
.L_x_98:
[----:B------:R-:W-:Y:S05]  /*54a0*/  @!P1 BRA `(.L_x_100) ;  /* 0x0000000000309947 */ /* 0x000fea0003800000 */
[----:B------:R-:W-:Y:S01]  /*54b0*/  ISETP.NE.U32.AND P1, PT, R2, RZ, PT ;  /* 0x000000ff0200720c */ /* 0x000fe20003f25070 */
[----:B------:R-:W3:Y:S01]  /*54c0*/  LDCU.64 UR4, c[0x0][0x358] ;  /* 0x00006b00ff0477ac */ /* 0x000ee20008000a00 */
[----:B------:R-:W-:Y:S02]  /*54d0*/  IMAD.MOV.U32 R50, RZ, RZ, 0x1 ;  /* 0x00000001ff327424 */ /* 0x000fe400078e00ff */
[----:B------:R-:W-:Y:S11]  /*54e0*/  ISETP.NE.AND.EX P1, PT, R3, RZ, PT, P1 ;  /* 0x000000ff0300720c */ /* 0x000ff60003f25310 */
[----:B------:R-:W-:Y:S02]  /*54f0*/  @!UPT UIADD3 URZ, UPT, UPT, URZ, URZ, URZ ;  /* 0x000000fffffff290 */ /* 0x000fe4000fffe0ff */
[----:B------:R-:W4:Y:S01]  /*5500*/  @P1 LDC.64 R10, c[0x0][0x888] ;  /* 0x00022200ff0a1b82 */ /* 0x000f220000000a00 */
[----:B-1----:R-:W-:Y:S04]  /*5510*/  @P1 IMAD R0, R4, UR36, RZ ;  /* 0x0000002404001c24 */ /* 0x002fe8000f8e02ff */
[----:B----4-:R-:W-:Y:S04]  /*5520*/  @P1 IMAD.WIDE R10, R0, 0x4, R10 ;  /* 0x00000004000a1825 */ /* 0x010fe800078e020a */
[----:B------:R-:W-:Y:S01]  /*5530*/  HFMA2 R0, -RZ, RZ, 0, 5.9604644775390625e-08 ;  /* 0x00000001ff007431 */ /* 0x000fe200000001ff */
[----:B---3-5:R3:W5:Y:S04]  /*5540*/  @P1 LDG.E R27, desc[UR4][R10.64] ;  /* 0x000000040a1b1981 */ /* 0x028768000c1e1900 */
[----:B------:R-:W-:Y:S01]  /*5550*/  @!P1 PRMT R50, R0, 0x7610, R50 ;  /* 0x0000761000329816 */ /* 0x000fe20000000032 */
[----:B---3--:R-:W4:Y:S06]  /*5560*/  @!P1 LDC R27, c[0x0][0x880] ;  /* 0x00022000ff1b9b82 */ /* 0x008f2c0000000800 */
.L_x_100:
[----:B----45:R-:W-:Y:S01]  /*5570*/  @!P0 FSETP.EQ.AND P1, PT, R27, RZ, PT ;  /* 0x000000ff1b00820b */ /* 0x030fe20003f22000 */
[----:B------:R-:W-:Y:S01]  /*5580*/  @!UPT UIADD3 URZ, UPT, UPT, URZ, URZ, URZ ;  /* 0x000000fffffff290 */ /* 0x000fe2000fffe0ff */
[----:B------:R-:W-:Y:S11]  /*5590*/  @!P0 BRA `(.L_x_101) ;  /* 0x0000000000188947 */ /* 0x000ff60003800000 */
[----:B------:R-:W-:Y:S02]  /*55a0*/  LOP3.LUT P0, RZ, R50, 0xff, RZ, 0xc0, !PT ;  /* 0x000000ff32ff7812 */ /* 0x000fe4000780c0ff */
[----:B------:R-:W-:Y:S04]  /*55b0*/  ISETP.NE.U32.AND P1, PT, R2, RZ, PT ;  /* 0x000000ff0200720c */ /* 0x000fe80003f25070 */
[----:B------:R-:W-:Y:S04]  /*55c0*/  ISETP.NE.AND.EX P1, PT, R3, RZ, PT, P1 ;  /* 0x000000ff0300720c */ /* 0x000fe80003f25310 */
[----:B------:R-:W-:Y:S03]  /*55d0*/  PLOP3.LUT P1, PT, P1, PT, PT, 0x8, 0x80 ;  /* 0x000000000080781c */ /* 0x000fe60000f2e170 */
[----:B------:R-:W-:Y:S11]  /*55e0*/  @P0 FSETP.EQ.AND P1, PT, R27, RZ, PT ;  /* 0x000000ff1b00020b */ /* 0x000ff60003f22000 */
[----:B------:R-:W-:Y:S02]  /*55f0*/  @!UPT UIADD3 URZ, UPT, UPT, URZ, URZ, URZ ;  /* 0x000000fffffff290 */ /* 0x000fe4000fffe0ff */
.L_x_101:
[----:B------:R-:W3:Y:S01]  /*5600*/  SYNCS.PHASECHK.TRANS64.TRYWAIT P2, [UR21+0xf0], R9 ;  /* 0x0000f009ff0075a7 */ /* 0x000ee20008041115 */
[----:B------:R-:W-:Y:S04]  /*5610*/  ELECT P0, URZ, PT ;  /* 0x0000000000ff782f */ /* 0x000fe80003800000 */
[----:B------:R-:W-:Y:S11]  /*5620*/  PLOP3.LUT P1, PT, P1, P0, PT, 0xf2, 0x2f ;  /* 0x00000000002f781c */ /* 0x000ff60000f21e72 */
[----:B------:R-:W-:Y:S02]  /*5630*/  @!UPT UIADD3 URZ, UPT, UPT, URZ, URZ, URZ ;  /* 0x000000fffffff290 */ /* 0x000fe4000fffe0ff */
[----:B------:R-:W-:Y:S05]  /*5640*/  @!P1 IADD3 R8, P0, PT, R16, 0x580, RZ ;  /* 0x0000058010089810 */ /* 0x000fea0007f1e0ff */
[----:B-1----:R-:W-:Y:S01]  /*5650*/  @!P1 IMAD.X R6, RZ, RZ, R17, P0 ;  /* 0x000000ffff069224 */ /* 0x002fe200000e0611 */
[----:B---3--:R-:W-:Y:S07]  /*5660*/  @!P2 BRA `(.L_x_102) ;  /* 0x0000004800bca947 */ /* 0x008fee0003800000 */
.L_x_210:
[----:B------:R-:W-:Y:S01]  /*5670*/  @!P1 R2UR UR5, R8 ;  /* 0x00000000080592ca */ /* 0x000fe200000e0000 */
[----:B------:R-:W-:Y:S01]  /*5680*/  VOTEU.ALL UP0, P1 ;  /* 0x0000000000ff7886 */ /* 0x000fe20000800000 */
[----:B------:R-:W-:Y:S01]  /*5690*/  @!P1 R2UR UR4, R6 ;  /* 0x00000000060492ca */ /* 0x000fe200000e0000 */
[----:B------:R-:W-:Y:S01]  /*56a0*/  UMOV UR16, 0x0 ;  /* 0x0000000000107882 */ /* 0x000fe20000000000 */
[----:B------:R-:W-:Y:S01]  /*56b0*/  UMOV UR17, 0x10000000 ;  /* 0x1000000000117882 */ /* 0x000fe20000000000 */
[----:B------:R-:W-:Y:S01]  /*56c0*/  UMOV UR44, UR36 ;  /* 0x00000024002c7c82 */ /* 0x000fe20008000000 */
[----:B------:R-:W-:Y:S01]  /*56d0*/  @!UP0 UIADD3 UR40, UPT, UPT, UR21, 0x200, URZ ;  /* 0x0000020015288890 */ /* 0x000fe2000fffe0ff */
[----:B-1----:R-:W-:Y:S01]  /*56e0*/  @!P1 IMAD.MOV.U32 R0, RZ, RZ, 0x1000 ;  /* 0x00001000ff009424 */ /* 0x002fe200078e00ff */
[----:B------:R-:W-:Y:S01]  /*56f0*/  @!UP0 UIADD3 UR10, UPT, UPT, UR42, 0x40, URZ ;  /* 0x000000402a0a8890 */ /* 0x000fe2000fffe0ff */
[----:B------:R-:W-:Y:S01]  /*5700*/  @!P1 IADD3 R8, P0, PT, R16, 0x580, RZ ;  /* 0x0000058010089810 */ /* 0x000fe20007f1e0ff */
[----:B------:R-:W-:Y:S01]  /*5710*/  @!UP0 UIADD3 UR8, UPT, UPT, UR21, 0xa00, URZ ;  /* 0x00000a0015088890 */ /* 0x000fe2000fffe0ff */
[----:B------:R-:W-:Y:S02]  /*5720*/  VOTEU.ALL UP0, P1 ;  /* 0x0000000000ff7886 */ /* 0x000fe40000800000 */
[----:B------:R-:W-:Y:S01]  /*5730*/  IMAD.U32 R10, RZ, RZ, UR5 ;  /* 0x00000005ff0a7e24 */ /* 0x000fe2000f8e00ff */
[----:B------:R-:W-:Y:S01]  /*5740*/  UMOV UR9, UR41 ;  /* 0x0000002900097c82 */ /* 0x000fe20008000000 */
[----:B------:R-:W-:Y:S01]  /*5750*/  IMAD.U32 R11, RZ, RZ, UR4 ;  /* 0x00000004ff0b7e24 */ /* 0x000fe2000f8e00ff */
[----:B------:R-:W-:Y:S01]  /*5760*/  UMOV UR11, UR43 ;  /* 0x0000002b000b7c82 */ /* 0x000fe20008000000 */
[----:B------:R-:W-:Y:S01]  /*5770*/  UMOV UR12, UR36 ;  /* 0x00000024000c7c82 */ /* 0x000fe20008000000 */
[----:B------:R-:W-:Y:S01]  /*5780*/  @!P1 R2UR UR4, R10 ;  /* 0x000000000a0492ca */ /* 0x000fe200000e0000 */
[----:B------:R-:W-:Y:S01]  /*5790*/  UPRMT UR6, UR47, 0x654, UR41 ;  /* 0x000006542f067896 */ /* 0x000fe20008000029 */
[----:B------:R-:W-:Y:S01]  /*57a0*/  @!P1 R2UR UR5, R11 ;  /* 0x000000000b0592ca */ /* 0x000fe200000e0000 */
[----:B------:R-:W-:Y:S11]  /*57b0*/  @!P1 IMAD.X R6, RZ, RZ, R17, P0 ;  /* 0x000000ffff069224 */ /* 0x000ff600000e0611 */
[----:B------:R-:W-:Y:S01]  /*57c0*/  @!UPT UIADD3 URZ, UPT, UPT, URZ, URZ, URZ ;  /* 0x000000fffffff290 */ /* 0x000fe2000fffe0ff */
[----:B------:R1:W-:Y:S01]  /*57d0*/  @!UP0 UTMALDG.3D [UR40], [UR4], desc[UR16] ;  /* 0x00001028040085b4 */ /* 0x0003e20008011000 */
[----:B------:R-:W-:Y:S05]  /*57e0*/  VOTEU.ALL UP0, P1 ;  /* 0x0000000000ff7886 */ /* 0x000fea0000800000 */
[----:B------:R1:W-:Y:S01]  /*57f0*/  @!UP0 UTMALDG.3D [UR8], [UR4], desc[UR16] ;  /* 0x00001008040085b4 */ /* 0x0003e20008011000 */
[----:B------:R1:W-:Y:S01]  /*5800*/  @!P1 SYNCS.ARRIVE.TRANS64.RED.A0TR RZ, [UR21+0xd0], R0 ;  /* 0x0000d000ffff99a7 */ /* 0x0003e20008300415 */
[----:B------:R-:W-:Y:S01]  /*5810*/  SYNCS.ARRIVE.TRANS64.RED.A1T0 RZ, [UR6], RZ ;  /* 0x000000ffffff79a7 */ /* 0x000fe20008100406 */
[----:B------:R-:W3:Y:S02]  /*5820*/  SYNCS.PHASECHK.TRANS64.TRYWAIT P2, [UR21+0xf8], R9 ;  /* 0x0000f809ff0075a7 */ /* 0x000ee40008041115 */
[----:B-1-3--:R-:W-:Y:S05]  /*5830*/  @!P2 BRA `(.L_x_103) ;  /* 0x000000480060a947 */ /* 0x00afea0003800000 */
.L_x_212:
        /* <DEDUP_REMOVED lines=10> */
[----:B------:R-:W-:Y:S02]  /*58e0*/  @!UP0 UIADD3 UR10, UPT, UPT, UR42, 0x50, URZ ;  /* 0x000000502a0a8890 */ /* 0x000fe4000fffe0ff */
[----:B------:R-:W-:Y:S01]  /*58f0*/  @!UP0 UIADD3 UR8, UPT, UPT, UR21, 0x1a00, URZ ;  /* 0x00001a0015088890 */ /* 0x000fe2000fffe0ff */
[----:B------:R-:W-:Y:S01]  /*5900*/  IMAD.U32 R10, RZ, RZ, UR5 ;  /* 0x00000005ff0a7e24 */ /* 0x000fe2000f8e00ff */
[----:B------:R-:W-:Y:S01]  /*5910*/  VOTEU.ALL UP0, P1 ;  /* 0x0000000000ff7886 */ /* 0x000fe20000800000 */
[----:B------:R-:W-:Y:S01]  /*5920*/  IMAD.U32 R11, RZ, RZ, UR4 ;  /* 0x00000004ff0b7e24 */ /* 0x000fe2000f8e00ff */
[----:B------:R-:W-:Y:S01]  /*5930*/  UMOV UR9, UR33 ;  /* 0x0000002100097c82 */ /* 0x000fe20008000000 */
[----:B------:R-:W-:Y:S01]  /*5940*/  UMOV UR11, UR43 ;  /* 0x0000002b000b7c82 */ /* 0x000fe20008000000 */
[----:B------:R-:W-:Y:S01]  /*5950*/  @!P1 R2UR UR4, R10 ;  /* 0x000000000a0492ca */ /* 0x000fe200000e0000 */
[----:B------:R-:W-:Y:S01]  /*5960*/  UMOV UR12, UR36 ;  /* 0x00000024000c7c82 */ /* 0x000fe20008000000 */
[----:B------:R-:W-:Y:S01]  /*5970*/  @!P1 R2UR UR5, R11 ;  /* 0x000000000b0592ca */ /* 0x000fe200000e0000 */
[----:B------:R-:W-:Y:S01]  /*5980*/  UPRMT UR6, UR47, 0x654, UR33 ;  /* 0x000006542f067896 */ /* 0x000fe20008000021 */
[----:B------:R-:W-:Y:S11]  /*5990*/  @!P1 IMAD.X R6, RZ, RZ, R17, P0 ;  /* 0x000000ffff069224 */ /* 0x000ff600000e0611 */
[----:B------:R1:W-:Y:S01]  /*59a0*/  @!UP0 UTMALDG.3D [UR32], [UR4], desc[UR16] ;  /* 0x00001020040085b4 */ /* 0x0003e20008011000 */
[----:B------:R-:W-:Y:S05]  /*59b0*/  VOTEU.ALL UP0, P1 ;  /* 0x0000000000ff7886 */ /* 0x000fea0000800000 */
[----:B------:R1:W-:Y:S01]  /*59c0*/  @!UP0 UTMALDG.3D [UR8], [UR4], desc[UR16] ;  /* 0x00001008040085b4 */ /* 0x0003e20008011000 */
[----:B------:R1:W-:Y:S01]  /*59d0*/  @!P1 SYNCS.ARRIVE.TRANS64.RED.A0TR RZ, [UR21+0xd8], R0 ;  /* 0x0000d800ffff99a7 */ /* 0x0003e20008300415 */
[----:B------:R-:W-:Y:S01]  /*59e0*/  SYNCS.ARRIVE.TRANS64.RED.A1T0 RZ, [UR6], RZ ;  /* 0x000000ffffff79a7 */ /* 0x000fe20008100406 */
[----:B------:R-:W3:Y:S02]  /*59f0*/  SYNCS.PHASECHK.TRANS64.TRYWAIT P2, [UR21+0x100], R9 ;  /* 0x00010009ff0075a7 */ /* 0x000ee40008041115 */
[----:B-1-3--:R-:W-:Y:S05]  /*5a00*/  @!P2 BRA `(.L_x_104) ;  /* 0x000000480004a947 */ /* 0x00afea0003800000 */
.L_x_214:
        /* <DEDUP_REMOVED lines=9> */
[----:B------:R-:W-:Y:S01]  /*5aa0*/  VIADD R14, R14, 0x1 ;  /* 0x000000010e0e7836 */ /* 0x000fe20000000000 */
        /* <DEDUP_REMOVED lines=10> */
[----:B------:R-:W-:Y:S01]  /*5b50*/  UMOV UR12, UR36 ;  /* 0x00000024000c7c82 */ /* 0x000fe20008000000 */
[----:B------:R-:W-:Y:S11]  /*5b60*/  UPRMT UR6, UR47, 0x654, UR25 ;  /* 0x000006542f067896 */ /* 0x000ff60008000019 */
[----:B------:R1:W-:Y:S01]  /*5b70*/  @!UP0 UTMALDG.3D [UR24], [UR4], desc[UR16] ;  /* 0x00001018040085b4 */ /* 0x0003e20008011000 */
[----:B------:R-:W-:Y:S05]  /*5b80*/  VOTEU.ALL UP0, P1 ;  /* 0x0000000000ff7886 */ /* 0x000fea0000800000 */
[----:B------:R1:W-:Y:S01]  /*5b90*/  @!UP0 UTMALDG.3D [UR8], [UR4], desc[UR16] ;  /* 0x00001008040085b4 */ /* 0x0003e20008011000 */
[----:B------:R1:W-:Y:S01]  /*5ba0*/  @!P1 SYNCS.ARRIVE.TRANS64.RED.A0TR RZ, [UR21+0xe0], R0 ;  /* 0x0000e000ffff99a7 */ /* 0x0003e20008300415 */
[----:B------:R-:W-:Y:S01]  /*5bb0*/  SYNCS.ARRIVE.TRANS64.RED.A1T0 RZ, [UR6], RZ ;  /* 0x000000ffffff79a7 */ /* 0x000fe20008100406 */
[----:B------:R-:W3:Y:S02]  /*5bc0*/  SYNCS.PHASECHK.TRANS64.TRYWAIT P0, [UR21+0x108], R9 ;  /* 0x00010809ff0075a7 */ /* 0x000ee40008001115 */
[----:B-1-3--:R-:W-:Y:S05]  /*5bd0*/  @!P0 BRA `(.L_x_105) ;  /* 0x0000004400a88947 */ /* 0x00afea0003800000 */
.L_x_216:
[----:B------:R-:W-:Y:S01]  /*5be0*/  UIADD3 UR28, UPT, UPT, UR14, UR63, URZ ;  /* 0x0000003f0e1c7290 */ /* 0x000fe2000fffe0ff */
[----:B------:R-:W-:Y:S01]  /*5bf0*/  @!P1 IADD3 R6, P0, PT, R16, 0x580, RZ ;  /* 0x0000058010069810 */ /* 0x000fe20007f1e0ff */
[----:B------:R-:W-:Y:S01]  /*5c00*/  UPLOP3.LUT UP2, UPT, UPT, UPT, UPT, 0x80, 0x8 ;  /* 0x000000000008789c */ /* 0x000fe20003f4f070 */
[----:B------:R-:W-:Y:S01]  /*5c10*/  R2UR UR24, R52 ;  /* 0x00000000341872ca */ /* 0x000fe200000e0000 */
[----:B------:R-:W-:Y:S01]  /*5c20*/  VOTEU.ALL UP0, P1 ;  /* 0x0000000000ff7886 */ /* 0x000fe20000800000 */
[----:B------:R-:W-:Y:S01]  /*5c30*/  @!P1 R2UR UR5, R6 ;  /* 0x00000000060592ca */ /* 0x000fe200000e0000 */
[----:B-1----:R-:W-:Y:S01]  /*5c40*/  @!P1 IMAD.X R0, RZ, RZ, R17, P0 ;  /* 0x000000ffff009224 */ /* 0x002fe200000e0611 */
[----:B------:R-:W-:Y:S01]  /*5c50*/  UMOV UR6, 0x0 ;  /* 0x0000000000067882 */ /* 0x000fe20000000000 */
[----:B------:R-:W-:Y:S01]  /*5c60*/  UMOV UR7, 0x10000000 ;  /* 0x1000000000077882 */ /* 0x000fe20000000000 */
[----:B------:R-:W-:Y:S01]  /*5c70*/  @!UP0 UIADD3 UR18, UPT, UPT, UR42, 0x30, URZ ;  /* 0x000000302a128890 */ /* 0x000fe2000fffe0ff */
[----:B------:R-:W-:Y:S01]  /*5c80*/  ISETP.NE.AND P0, PT, R14, 0x2, PT ;  /* 0x000000020e00780c */ /* 0x000fe20003f05270 */
[----:B------:R-:W-:Y:S01]  /*5c90*/  @!UP0 UIADD3 UR16, UPT, UPT, UR21, 0x3200, URZ ;  /* 0x0000320015108890 */ /* 0x000fe2000fffe0ff */
[----:B------:R-:W-:Y:S01]  /*5ca0*/  @!P1 R2UR UR4, R0 ;  /* 0x00000000000492ca */ /* 0x000fe200000e0000 */
[----:B------:R-:W-:Y:S01]  /*5cb0*/  @!UP0 UIADD3 UR17, UPT, UPT, UR21, 0xe8, URZ ;  /* 0x000000e815118890 */ /* 0x000fe2000fffe0ff */
[----:B------:R-:W-:Y:S01]  /*5cc0*/  SEL R0, RZ, 0x1, P0 ;  /* 0x00000001ff007807 */ /* 0x000fe20000000000 */
[----:B------:R-:W-:Y:S01]  /*5cd0*/  @!UP0 UIADD3 UR10, UPT, UPT, UR42, 0x70, URZ ;  /* 0x000000702a0a8890 */ /* 0x000fe2000fffe0ff */
[----:B------:R-:W-:Y:S01]  /*5ce0*/  LOP3.LUT R15, R15, 0x1, RZ, 0x3c, !PT ;  /* 0x000000010f0f7812 */ /* 0x000fe200078e3cff */
[----:B------:R-:W-:Y:S01]  /*5cf0*/  @!UP0 UIADD3 UR8, UPT, UPT, UR21, 0x3a00, URZ ;  /* 0x00003a0015088890 */ /* 0x000fe2000fffe0ff */
[----:B------:R-:W-:Y:S01]  /*5d00*/  IMAD.U32 R8, RZ, RZ, UR5 ;  /* 0x00000005ff087e24 */ /* 0x000fe2000f8e00ff */
[----:B------:R-:W-:Y:S01]  /*5d10*/  VOTEU.ALL UP0, P1 ;  /* 0x0000000000ff7886 */ /* 0x000fe20000800000 */
[----:B------:R-:W-:Y:S01]  /*5d20*/  UMOV UR19, UR43 ;  /* 0x0000002b00137c82 */ /* 0x000fe20008000000 */
[----:B------:R-:W-:Y:S01]  /*5d30*/  UMOV UR20, UR36 ;  /* 0x0000002400147c82 */ /* 0x000fe20008000000 */
[----:B------:R-:W-:Y:S01]  /*5d40*/  UMOV UR11, UR43 ;  /* 0x0000002b000b7c82 */ /* 0x000fe20008000000 */
[----:B------:R-:W-:Y:S01]  /*5d50*/  UMOV UR12, UR36 ;  /* 0x00000024000c7c82 */ /* 0x000fe20008000000 */
[----:B------:R-:W-:Y:S01]  /*5d60*/  UMOV UR9, UR17 ;  /* 0x0000001100097c82 */ /* 0x000fe20008000000 */
[----:B------:R-:W-:Y:S01]  /*5d70*/  IMAD.U32 R9, RZ, RZ, UR4 ;  /* 0x00000004ff097e24 */ /* 0x000fe2000f8e00ff */
[----:B------:R-:W-:Y:S01]  /*5d80*/  @!P1 R2UR UR4, R8 ;  /* 0x00000000080492ca */ /* 0x000fe200000e0000 */
[----:B------:R-:W-:Y:S01]  /*5d90*/  UMOV UR36, UR29 ;  /* 0x0000001d00247c82 */ /* 0x000fe20008000000 */
[----:B------:R-:W-:Y:S02]  /*5da0*/  LOP3.LUT R13, R13, R0, RZ, 0x3c, !PT ;  /* 0x000000000d0d7212 */ /* 0x000fe400078e3cff */
[----:B------:R-:W-:Y:S02]  /*5db0*/  @!P1 R2UR UR5, R9 ;  /* 0x00000000090592ca */ /* 0x000fe400000e0000 */
[----:B------:R-:W-:Y:S11]  /*5dc0*/  SEL R14, R14, RZ, P0 ;  /* 0x000000ff0e0e7207 */ /* 0x000ff60000000000 */
[----:B------:R1:W-:Y:S01]  /*5dd0*/  @!UP0 UTMALDG.3D [UR16], [UR4], desc[UR6] ;  /* 0x00000610040085b4 */ /* 0x0003e20008011000 */
[----:B------:R-:W-:Y:S05]  /*5de0*/  VOTEU.ALL UP0, P1 ;  /* 0x0000000000ff7886 */ /* 0x000fea0000800000 */
[----:B------:R3:W-:Y:S01]  /*5df0*/  @!UP0 UTMALDG.3D [UR8], [UR4], desc[UR6] ;  /* 0x00000608040085b4 */ /* 0x0007e20008011000 */
[----:B------:R3:W-:Y:S01]  /*5e00*/  @!P1 SYNCS.ARRIVE.TRANS64.RED.A0TR RZ, [UR21+0xe8], R7 ;  /* 0x0000e807ffff99a7 */ /* 0x0007e20008300415 */
[----:B------:R-:W-:Y:S01]  /*5e10*/  SYNCS.ARRIVE.TRANS64.RED.A1T0 RZ, [UR37], RZ ;  /* 0x000000ffffff79a7 */ /* 0x000fe20008100425 */
[----:B-1----:R-:W-:Y:S01]  /*5e20*/  UIADD3 UR20, UPT, UPT, UR13, UR24, URZ ;  /* 0x000000180d147290 */ /* 0x002fe2000fffe0ff */
[----:B------:R-:W-:Y:S11]  /*5e30*/  BRA.U UP1, `(.L_x_106) ;  /* 0xfffffff101047547 */ /* 0x000ff6000b83ffff */
[----:B------:R-:W-:-:S04]  /*5e40*/  SHF.L.U32 R2, R15, 0x1f, RZ ;  /* 0x0000001f0f027819 */ /* 0x000fc800000006ff */
[----:B------:R-:W1:Y:S02]  /*5e50*/  SYNCS.PHASECHK.TRANS64.TRYWAIT P0, [UR21+0xf0], R2 ;  /* 0x0000f002ff0075a7 */ /* 0x000e640008001115 */
[----:B-1----:R-:W-:Y:S05]  /*5e60*/  @!P0 BRA `(.L_x_107) ;  /* 0x00000044001c8947 */ /* 0x002fea0003800000 */
.L_x_218:
[----:B------:R-:W4:Y:S02]  /*5e70*/  SYNCS.PHASECHK.TRANS64.TRYWAIT P0, [UR21+0xf8], R2 ;  /* 0x0000f802ff0075a7 */ /* 0x000f240008001115 */
[----:B----4-:R-:W-:Y:S05]  /*5e80*/  @!P0 BRA `(.L_x_108) ;  /* 0x00000044002c8947 */ /* 0x010fea0003800000 */
.L_x_220:
[----:B------:R-:W4:Y:S02]  /*5e90*/  SYNCS.PHASECHK.TRANS64.TRYWAIT P0, [UR21+0x100], R2 ;  /* 0x00010002ff0075a7 */ /* 0x000f240008001115 */
[----:B----4-:R-:W-:Y:S05]  /*5ea0*/  @!P0 BRA `(.L_x_109) ;  /* 0x00000044003c8947 */ /* 0x010fea0003800000 */
.L_x_222:
[----:B-1----:R-:W-:-:S07]  /*5eb0*/  MOV R0, UR21 ;  /* 0x0000001500007c02 */ /* 0x002fce0008000f00 */
.L_x_110:
[----:B-1----:R-:W-:-:S04]  /*5ec0*/  SHF.L.U32 R2, R15, 0x1f, RZ ;  /* 0x0000001f0f027819 */ /* 0x002fc800000006ff */
[----:B------:R1:W4:Y:S03]  /*5ed0*/  SYNCS.PHASECHK.TRANS64.TRYWAIT P0, [R0+URZ+0x108], R2 ;  /* 0x00010802000075a7 */ /* 0x00032600080011ff */
[----:B----4-:R-:W-:Y:S05]  /*5ee0*/  @!P0 NANOSLEEP.SYNCS 0x989680 ;  /* 0x009896800000895d */ /* 0x010fea0003900000 */
[----:B------:R-:W4:Y:S02]  /*5ef0*/  @!P0 SYNCS.PHASECHK.TRANS64 P0, [R0+URZ+0x108], R2 ;  /* 0x00010802000085a7 */ /* 0x000f2400080010ff */
[----:B--234-:R-:W-:Y:S05]  /*5f00*/  @P0 EXIT ;  /* 0x000000000000094d */ /* 0x01cfea0003800000 */
[----:B------:R-:W-:Y:S05]  /*5f10*/  BRA `(.L_x_110) ;  /* 0xfffffffc00e87947 */ /* 0x000fea000383ffff */
.L_x_95:
[----:B------:R-:W-:-:S06]  /*5f20*/  UISETP.GE.AND UP0, UPT, UR25, 0x4, UPT ;  /* 0x000000041900788c */ /* 0x000fcc000bf06270 */
[----:B------:R-:W-:-:S13]  /*5f30*/  PLOP3.LUT P0, PT, PT, PT, UP0, 0x80, 0x8 ;  /* 0x000000000008781c */ /* 0x000fda0003f0f008 */
[----:B-1----:R-:W-:Y:S05]  /*5f40*/  @!P0 EXIT ;  /* 0x000000000000894d */ /* 0x002fea0003800000 */
[----:B------:R-:W-:Y:S01]  /*5f50*/  BAR.SYNC.DEFER_BLOCKING 0x6, 0xa0 ;  /* 0x0182800000007b1d */ /* 0x000fe20000010000 */
[----:B------:R-:W-:Y:S01]  /*5f60*/  IMAD.SHL.U32 R49, R61, 0x10, RZ ;  /* 0x000000103d317824 */ /* 0x000fe200078e00ff */
[----:B------:R-:W-:Y:S01]  /*5f70*/  CS2R R58, SRZ ;  /* 0x00000000003a7805 */ /* 0x000fe2000001ff00 */
[----:B------:R-:W-:Y:S02]  /*5f80*/  IMAD.SHL.U32 R5, R51, 0x200, RZ ;  /* 0x0000020033057824 */ /* 0x000fe400078e00ff */
[----:B------:R-:W-:Y:S01]  /*5f90*/  IMAD.U32 R23, R61, 0x10000, RZ ;  /* 0x000100003d177824 */ /* 0x000fe200078e00ff */
[----:B------:R-:W-:Y:S01]  /*5fa0*/  UMOV UR43, 0x400 ;  /* 0x00000400002b7882 */ /* 0x000fe20000000000 */
[----:B------:R-:W-:Y:S01]  /*5fb0*/  LOP3.LUT R48, R49, 0x5b0, RZ, 0xc0, !PT ;  /* 0x000005b031307812 */ /* 0x000fe200078ec0ff */
[----:B------:R-:W-:Y:S01]  /*5fc0*/  ULEA UR43, UR47, UR43, 0x18 ;  /* 0x0000002b2f2b7291 */ /* 0x000fe2000f8ec0ff */
[----:B------:R-:W1:Y:S01]  /*5fd0*/  LDC.64 R44, c[0x0][0x888] ;  /* 0x00022200ff2c7b82 */ /* 0x000e620000000a00 */
[----:B------:R-:W-:Y:S01]  /*5fe0*/  IMAD.SHL.U32 R4, R61, 0x2, RZ ;  /* 0x000000023d047824 */ /* 0x000fe200078e00ff */
[----:B------:R-:W-:Y:S01]  /*5ff0*/  LOP3.LUT R48, R48, 0x200, R5, 0xf8, !PT ;  /* 0x0000020030307812 */ /* 0x000fe200078ef805 */
[----:B------:R-:W-:Y:S01]  /*6000*/  IMAD.SHL.U32 R5, R51, 0x200000, RZ ;  /* 0x0020000033057824 */ /* 0x000fe200078e00ff */
[C---:B------:R-:W-:Y:S01]  /*6010*/  LOP3.LUT R6, R49.reuse, 0x40, RZ, 0xc0, !PT ;  /* 0x0000004031067812 */ /* 0x040fe200078ec0ff */
[----:B------:R-:W-:Y:S01]  /*6020*/  UIADD3 UR4, UPT, UPT, UR43, 0x200, URZ ;  /* 0x000002002b047890 */ /* 0x000fe2000fffe0ff */
[----:B------:R-:W-:Y:S01]  /*6030*/  LOP3.LUT P0, RZ, R49, 0x40, RZ, 0xc0, !PT ;  /* 0x0000004031ff7812 */ /* 0x000fe2000780c0ff */
[----:B------:R-:W-:Y:S01]  /*6040*/  IMAD.MOV.U32 R60, RZ, RZ, 0x1 ;  /* 0x00000001ff3c7424 */ /* 0x000fe200078e00ff */
[----:B------:R-:W2:Y:S01]  /*6050*/  LDC.64 R46, c[0x0][0x890] ;  /* 0x00022400ff2e7b82 */ /* 0x000ea20000000a00 */
[----:B------:R-:W-:Y:S01]  /*6060*/  LOP3.LUT R5, R5, 0x200000, RZ, 0xc0, !PT ;  /* 0x0020000005057812 */ /* 0x000fe200078ec0ff */
[----:B------:R-:W-:Y:S01]  /*6070*/  IMAD.MOV.U32 R22, RZ, RZ, RZ ;  /* 0x000000ffff167224 */ /* 0x000fe200078e00ff */
[----:B------:R-:W-:Y:S01]  /*6080*/  LOP3.LUT R4, R6, 0x8, R4, 0xf8, !PT ;  /* 0x0000000806047812 */ /* 0x000fe200078ef804 */
[----:B------:R-:W-:Y:S01]  /*6090*/  IMAD.MOV.U32 R56, RZ, RZ, RZ ;  /* 0x000000ffff387224 */ /* 0x000fe200078e00ff */
[----:B------:R-:W-:Y:S01]  /*60a0*/  LOP3.LUT R23, R5, 0x400000, R23, 0xf8, !PT ;  /* 0x0040000005177812 */ /* 0x000fe200078ef817 */
[----:B------:R-:W-:Y:S01]  /*60b0*/  IMAD.U32 R53, RZ, RZ, UR4 ;  /* 0x00000004ff357e24 */ /* 0x000fe2000f8e00ff */
[----:B------:R-:W3:Y:S01]  /*60c0*/  LDS R0, [UR43+0x1d0] ;  /* 0x0001d02bff007984 */ /* 0x000ee20008000800 */
[----:B------:R-:W4:Y:S01]  /*60d0*/  LDC.64 R42, c[0x0][0x8b0] ;  /* 0x00022c00ff2a7b82 */ /* 0x000f220000000a00 */
[----:B------:R-:W-:Y:S01]  /*60e0*/  LOP3.LUT R48, R48, R4, RZ, 0xfc, !PT ;  /* 0x0000000430307212 */ /* 0x000fe200078efcff */
[----:B------:R-:W1:Y:S01]  /*60f0*/  LDCU UR60, c[0x0][0x370] ;  /* 0x00006e00ff3c77ac */ /* 0x000e620008000800 */
[----:B------:R-:W-:Y:S01]  /*6100*/  LOP3.LUT R61, R61, 0x60, RZ, 0xc0, !PT ;  /* 0x000000603d3d7812 */ /* 0x000fe200078ec0ff */
[----:B------:R-:W1:Y:S04]  /*6110*/  LDCU UR42, c[0x0][0xb0c] ;  /* 0x00016180ff2a77ac */ /* 0x000e680008000800 */
[----:B------:R-:W1:Y:S01]  /*6120*/  LDC.64 R40, c[0x0][0x8a8] ;  /* 0x00022a00ff287b82 */ /* 0x000e620000000a00 */
[----:B------:R-:W1:Y:S01]  /*6130*/  LDCU UR39, c[0x0][0xb30] ;  /* 0x00016600ff2777ac */ /* 0x000e620008000800 */
[----:B------:R-:W1:Y:S01]  /*6140*/  LDCU.64 UR54, c[0x0][0x888] ;  /* 0x00011100ff3677ac */ /* 0x000e620008000a00 */
[----:B------:R-:W1:Y:S01]  /*6150*/  LDCU.64 UR40, c[0x0][0xb28] ;  /* 0x00016500ff2877ac */ /* 0x000e620008000a00 */
[----:B------:R-:W1:Y:S01]  /*6160*/  LDCU.128 UR56, c[0x0][0xb10] ;  /* 0x00016200ff3877ac */ /* 0x000e620008000c00 */
[----:B------:R-:W1:Y:S01]  /*6170*/  LDCU UR53, c[0x0][0x374] ;  /* 0x00006e80ff3577ac */ /* 0x000e620008000800 */
[----:B------:R-:W-:Y:S01]  /*6180*/  UMOV UR52, URZ ;  /* 0x000000ff00347c82 */ /* 0x000fe20008000000 */
[----:B------:R-:W-:Y:S01]  /*6190*/  UMOV UR46, URZ ;  /* 0x000000ff002e7c82 */ /* 0x000fe20008000000 */
[----:B---3--:R-:W-:Y:S01]  /*61a0*/  IMAD.IADD R23, R0, 0x1, R23 ;  /* 0x0000000100177824 */ /* 0x008fe200078e0217 */
[----:B--2---:R-:W-:-:S07]  /*61b0*/  P2R R0, PR, RZ, 0x1 ;  /* 0x00000001ff007803 */ /* 0x004fce0000000000 */
.L_x_154:
[----:B------:R-:W-:Y:S02]  /*61c0*/  LEA R3, R56, UR43, 0x3 ;  /* 0x0000002b38037c11 */ /* 0x000fe4000f8e18ff */
[----:B------:R-:W-:Y:S02]  /*61d0*/  SHF.L.U32 R0, R58, 0x1f, RZ ;  /* 0x0000001f3a007819 */ /* 0x000fe400000006ff */
[----:B-1----:R-:W-:Y:S02]  /*61e0*/  LEA R4, R56, UR43, 0x4 ;  /* 0x0000002b38047c11 */ /* 0x002fe4000f8e20ff */
[----:B------:R-:W2:Y:S02]  /*61f0*/  SYNCS.PHASECHK.TRANS64.TRYWAIT P0, [R3+URZ+0x120], R0 ;  /* 0x00012000030075a7 */ /* 0x000ea400080011ff */
[----:B--2---:R-:W-:Y:S05]  /*6200*/  @!P0 BRA `(.L_x_111) ;  /* 0x00000040007c8947 */ /* 0x004fea0003800000 */
.L_x_223:
[----:B------:R-:W3:Y:S01]  /*6210*/  LDS.128 R4, [R4+0x1b0] ;  /* 0x0001b00004047984 */ /* 0x000ee20000000c00 */
[----:B------:R-:W-:Y:S01]  /*6220*/  UISETP.GE.AND UP0, UPT, UR45, 0x1, UPT ;  /* 0x000000012d00788c */ /* 0x000fe2000bf06270 */
[----:B------:R-:W-:Y:S01]  /*6230*/  @!PT LDS RZ, [RZ] ;  /* 0x00000000fffff984 */ /* 0x000fe20000000800 */
[----:B------:R-:W-:Y:S01]  /*6240*/  @!PT LDS RZ, [RZ] ;  /* 0x00000000fffff984 */ /* 0x000fe20000000800 */
[----:B------:R-:W-:Y:S01]  /*6250*/  @!PT LDS RZ, [RZ] ;  /* 0x00000000fffff984 */ /* 0x000fe20000000800 */
[----:B------:R-:W-:Y:S01]  /*6260*/  @!PT LDS RZ, [RZ] ;  /* 0x00000000fffff984 */ /* 0x000fe20000000800 */
[----:B------:R1:W-:Y:S06]  /*6270*/  MEMBAR.ALL.CTA ;  /* 0x0000000000007992 */ /* 0x0003ec0000008000 */
[----:B-1----:R-:W1:Y:S01]  /*6280*/  FENCE.VIEW.ASYNC.S ;  /* 0x00000000000073c6 */ /* 0x002e620000000000 */
[----:B---3--:R-:W-:Y:S11]  /*6290*/  LOP3.LUT P0, RZ, R6, 0x1, RZ, 0xc0, !PT ;  /* 0x0000000106ff7812 */ /* 0x008ff6000780c0ff */
[----:B------:R-:W-:Y:S02]  /*62a0*/  @!UPT UIADD3 URZ, UPT, UPT, URZ, URZ, URZ ;  /* 0x000000fffffff290 */ /* 0x000fe4000fffe0ff */
[----:B-1----:R-:W-:Y:S01]  /*62b0*/  VOTEU.ANY UP1, P0 ;  /* 0x0000000000ff7886 */ /* 0x002fe20000020100 */
[----:B------:R-:W-:Y:S01]  /*62c0*/  PLOP3.LUT P0, PT, PT, PT, UP1, 0x80, 0x8 ;  /* 0x000000000008781c */ /* 0x000fe20003f0f018 */
[----:B------:R-:W-:Y:S11]  /*62d0*/  UP2UR UR62, UPR, URZ, 0x2 ;  /* 0x00000002ff3e7883 */ /* 0x000ff60008000000 */
[----:B------:R-:W-:Y:S01]  /*62e0*/  @!UPT UIADD3 URZ, UPT, UPT, URZ, URZ, URZ ;  /* 0x000000fffffff290 */ /* 0x000fe2000fffe0ff */
[----:B--2---:R-:W-:Y:S02]  /*62f0*/  @P0 SHF.R.U32.HI R0, RZ, 0x10, R5 ;  /* 0x00000010ff000819 */ /* 0x004fe40000011605 */
        /* <DEDUP_REMOVED lines=12> */
[----:B------:R-:W2:Y:S01]  /*63c0*/  LDCU UR12, c[0x0][0xb20] ;  /* 0x00016400ff0c77ac */ /* 0x000ea20008000800 */
[----:B------:R-:W-:Y:S02]  /*63d0*/  UIMAD.WIDE.U32 UR4, UR53, UR59, URZ ;  /* 0x0000003b350472a5 */ /* 0x000fe4000f8e00ff */
[----:B------:R-:W-:Y:S02]  /*63e0*/  UIMAD.WIDE.U32 UR6, UR60, UR56, URZ ;  /* 0x000000383c0672a5 */ /* 0x000fe4000f8e00ff */
[----:B------:R-:W-:Y:S02]  /*63f0*/  UISETP.NE.AND UP0, UPT, UR58, 0x1, UPT ;  /* 0x000000013a00788c */ /* 0x000fe4000bf05270 */
[----:B------:R-:W-:Y:S02]  /*6400*/  UIMAD.WIDE.U32 UR8, UR37, UR59, URZ ;  /* 0x0000003b250872a5 */ /* 0x000fe4000f8e00ff */
[----:B------:R-:W-:Y:S02]  /*6410*/  UIMAD.WIDE.U32 UR10, UR38, UR56, URZ ;  /* 0x00000038260a72a5 */ /* 0x000fe4000f8e00ff */
[----:B------:R-:W-:Y:S02]  /*6420*/  UISETP.NE.AND UP1, UPT, UR42, 0x1, UPT ;  /* 0x000000012a00788c */ /* 0x000fe4000bf25270 */
[----:B------:R-:W-:Y:S01]  /*6430*/  UISETP.NE.AND UP2, UPT, UR45, 0x1, UPT ;  /* 0x000000012d00788c */ /* 0x000fe2000bf45270 */
[----:B------:R-:W-:Y:S02]  /*6440*/  UMOV UR4, UR5 ;  /* 0x0000000500047c82 */ /* 0x000fe40008000000 */
[----:B--2---:R-:W-:Y:S03]  /*6450*/  USHF.R.U32.HI UR5, URZ, UR12, UR4 ;  /* 0x0000000cff057299 */ /* 0x004fe60008011604 */
[----:B------:R-:W-:Y:S02]  /*6460*/  UMOV UR4, UR7 ;  /* 0x0000000700047c82 */ /* 0x000fe40008000000 */
[----:B------:R-:W-:Y:S02]  /*6470*/  USHF.R.U32.HI UR7, URZ, UR57, UR4 ;  /* 0x00000039ff077299 */ /* 0x000fe40008011604 */
[----:B------:R-:W-:Y:S02]  /*6480*/  USEL UR4, UR53, UR5, !UP0 ;  /* 0x0000000535047287 */ /* 0x000fe4000c000000 */
[----:B------:R-:W-:Y:S01]  /*6490*/  USEL UR7, UR60, UR7, !UP1 ;  /* 0x000000073c077287 */ /* 0x000fe2000c800000 */
[----:B------:R-:W-:Y:S01]  /*64a0*/  UMOV UR5, UR9 ;  /* 0x0000000900057c82 */ /* 0x000fe20008000000 */
[----:B------:R-:W-:Y:S02]  /*64b0*/  UIMAD.WIDE.U32 UR8, UR4, UR40, URZ ;  /* 0x00000028040872a5 */ /* 0x000fe4000f8e00ff */
[----:B------:R-:W-:Y:S03]  /*64c0*/  USHF.R.U32.HI UR6, URZ, UR12, UR5 ;  /* 0x0000000cff067299 */ /* 0x000fe60008011605 */
[----:B------:R-:W-:Y:S01]  /*64d0*/  UMOV UR5, UR11 ;  /* 0x0000000b00057c82 */ /* 0x000fe20008000000 */
[----:B------:R-:W-:Y:S02]  /*64e0*/  UIMAD.WIDE.U32 UR10, UR7, UR40, URZ ;  /* 0x00000028070a72a5 */ /* 0x000fe4000f8e00ff */
[----:B------:R-:W-:Y:S02]  /*64f0*/  USHF.R.U32.HI UR12, URZ, UR57, UR5 ;  /* 0x00000039ff0c7299 */ /* 0x000fe40008011605 */
[----:B------:R-:W-:Y:S01]  /*6500*/  USEL UR6, UR37, UR6, !UP0 ;  /* 0x0000000625067287 */ /* 0x000fe2000c000000 */
[----:B------:R-:W-:Y:S02]  /*6510*/  UMOV UR5, UR9 ;  /* 0x0000000900057c82 */ /* 0x000fe40008000000 */
[----:B------:R-:W-:Y:S01]  /*6520*/  UMOV UR10, UR11 ;  /* 0x0000000b000a7c82 */ /* 0x000fe20008000000 */
[----:B------:R-:W-:Y:S02]  /*6530*/  @UP2 USHF.R.U32.HI UR4, URZ, UR41, UR5 ;  /* 0x00000029ff042299 */ /* 0x000fe40008011605 */
[----:B------:R-:W-:Y:S02]  /*6540*/  @UP2 USHF.R.U32.HI UR7, URZ, UR41, UR10 ;  /* 0x00000029ff072299 */ /* 0x000fe4000801160a */
[----:B------:R-:W-:Y:S02]  /*6550*/  UIMAD UR4, UR45, UR4, URZ ;  /* 0x000000042d0472a4 */ /* 0x000fe4000f8e02ff */
        /* <DEDUP_REMOVED lines=8> */
[----:B------:R-:W-:Y:S02]  /*65e0*/  USEL UR11, UR6, UR4, !UP2 ;  /* 0x00000004060b7287 */ /* 0x000fe4000d000000 */
[----:B------:R-:W-:Y:S02]  /*65f0*/  UIADD3 UR8, UPT, UPT, -UR5, URZ, URZ ;  /* 0x000000ff05087290 */ /* 0x000fe4000fffe1ff */
[----:B------:R-:W-:Y:S01]  /*6600*/  UIADD3 UR10, UPT, UPT, -UR11, URZ, URZ ;  /* 0x000000ff0b0a7290 */ /* 0x000fe2000fffe1ff */
[----:B------:R-:W-:Y:S01]  /*6610*/  @!UP0 UMOV UR4, UR9 ;  /* 0x0000000900048c82 */ /* 0x000fe20008000000 */
[----:B------:R-:W-:Y:S02]  /*6620*/  UIADD3 UR9, UPT, UPT, -UR6, URZ, URZ ;  /* 0x000000ff06097290 */ /* 0x000fe4000fffe1ff */
[----:B------:R-:W-:Y:S02]  /*6630*/  @!UP0 USHF.R.U32.HI UR4, URZ, UR41, UR4 ;  /* 0x00000029ff048299 */ /* 0x000fe40008011604 */
[----:B------:R-:W-:Y:S02]  /*6640*/  UIMAD UR10, UR45, UR10, UR6 ;  /* 0x0000000a2d0a72a4 */ /* 0x000fe4000f8e0206 */
[----:B------:R-:W-:Y:S04]  /*6650*/  @!UP0 USEL UR4, UR5, UR4, !UP2 ;  /* 0x0000000405048287 */ /* 0x000fe8000d000000 */
[----:B------:R-:W-:Y:S02]  /*6660*/  @!UP0 UIMAD UR10, UR7, UR10, UR4 ;  /* 0x0000000a070a82a4 */ /* 0x000fe4000f8e0204 */
[----:B------:R-:W-:Y:S02]  /*6670*/  @!UP0 UIADD3 UR11, UPT, UPT, UR11, -UR4, URZ ;  /* 0x800000040b0b8290 */ /* 0x000fe4000fffe0ff */
[----:B------:R-:W-:Y:S02]  /*6680*/  UIMAD UR7, UR42, UR8, UR38 ;  /* 0x000000082a0772a4 */ /* 0x000fe4000f8e0226 */
[----:B------:R-:W-:Y:S02]  /*6690*/  @!UP0 UIMAD UR6, UR11, UR45, UR5 ;  /* 0x0000002d0b0682a4 */ /* 0x000fe4000f8e0205 */
[----:B------:R-:W-:Y:S01]  /*66a0*/  UIMAD UR4, UR58, UR9, UR37 ;  /* 0x000000093a0472a4 */ /* 0x000fe2000f8e0225 */
[----:B------:R-:W-:Y:S02]  /*66b0*/  @!UP0 UMOV UR5, UR10 ;  /* 0x0000000a00058c82 */ /* 0x000fe40008000000 */
[----:B------:R-:W-:Y:S02]  /*66c0*/  UIMAD UR38, UR5, UR42, UR7 ;  /* 0x0000002a052672a4 */ /* 0x000fe4000f8e0207 */
[----:B------:R-:W-:Y:S11]  /*66d0*/  UIMAD UR37, UR6, UR58, UR4 ;  /* 0x0000003a062572a4 */ /* 0x000ff6000f8e0204 */
[----:B------:R-:W-:Y:S01]  /*66e0*/  @!UPT UIADD3 URZ, UPT, UPT, URZ, URZ, URZ ;  /* 0x000000fffffff290 */ /* 0x000fe2000fffe0ff */
.L_x_112:
[----:B------:R-:W-:Y:S01]  /*66f0*/  UISETP.NE.AND UP0, UPT, UR39, 0x1, UPT ;  /* 0x000000012700788c */ /* 0x000fe2000bf05270 */
[----:B------:R-:W-:Y:S01]  /*6700*/  LOP3.LUT P0, RZ, R53, 0x90, RZ, 0xc0, !PT ;  /* 0x0000009035ff7812 */ /* 0x000fe2000780c0ff */
[----:B------:R-:W-:Y:S01]  /*6710*/  USHF.L.U32 UR50, UR28, 0x6, URZ ;  /* 0x000000061c327899 */ /* 0x000fe200080006ff */
[----:B------:R-:W-:Y:S01]  /*6720*/  BSSY.RECONVERGENT B6, `(.L_x_113) ;  /* 0x0000034000067945 */ /* 0x000fe20003800200 */
[----:B------:R-:W-:Y:S01]  /*6730*/  USHF.L.U32 UR49, UR20, 0x7, URZ ;  /* 0x0000000714317899 */ /* 0x000fe200080006ff */
[----:B------:R-:W-:Y:S06]  /*6740*/  IADD3 R56, PT, PT, R56, 0x1, RZ ;  /* 0x0000000138387810 */ /* 0x000fec0007ffe0ff */
[----:B------:R-:W2:Y:S01]  /*6750*/  @!UP0 LDCU.128 UR12, c[0x0][0xb10] ;  /* 0x00016200ff0c87ac */ /* 0x000ea20008000c00 */
[----:B------:R-:W3:Y:S01]  /*6760*/  @!UP0 LDCU UR5, c[0x0][0xb0c] ;  /* 0x00016180ff0587ac */ /* 0x000ee20008000800 */
[----:B------:R-:W4:Y:S01]  /*6770*/  @!UP0 LDCU UR10, c[0x0][0xb20] ;  /* 0x00016400ff0a87ac */ /* 0x000f220008000800 */
[----:B--2---:R-:W-:Y:S02]  /*6780*/  UIMAD.WIDE.U32 UR8, UR38, UR12, URZ ;  /* 0x0000000c260872a5 */ /* 0x004fe4000f8e00ff */
[----:B------:R-:W-:Y:S02]  /*6790*/  UIMAD.WIDE.U32 UR6, UR37, UR15, URZ ;  /* 0x0000000f250672a5 */ /* 0x000fe4000f8e00ff */
[----:B------:R-:W-:Y:S03]  /*67a0*/  @!UP0 UISETP.NE.AND UP1, UPT, UR14, 0x1, UPT ;  /* 0x000000010e00888c */ /* 0x000fe6000bf25270 */
[----:B------:R-:W-:Y:S01]  /*67b0*/  @!UP0 UMOV UR4, UR9 ;  /* 0x0000000900048c82 */ /* 0x000fe20008000000 */
[----:B---3--:R-:W-:Y:S02]  /*67c0*/  @!UP0 UISETP.NE.AND UP2, UPT, UR5, 0x1, UPT ;  /* 0x000000010500888c */ /* 0x008fe4000bf45270 */
[----:B------:R-:W-:Y:S01]  /*67d0*/  @!UP0 USHF.R.U32.HI UR4, URZ, UR13, UR4 ;  /* 0x0000000dff048299 */ /* 0x000fe20008011604 */
[----:B------:R-:W-:Y:S02]  /*67e0*/  @!UP0 UMOV UR6, UR7 ;  /* 0x0000000700068c82 */ /* 0x000fe40008000000 */
[----:B----4-:R-:W-:Y:S02]  /*67f0*/  @!UP0 USHF.R.U32.HI UR6, URZ, UR10, UR6 ;  /* 0x0000000aff068299 */ /* 0x010fe40008011606 */
[----:B------:R-:W-:Y:S02]  /*6800*/  @!UP0 USEL UR7, UR38, UR4, !UP2 ;  /* 0x0000000426078287 */ /* 0x000fe4000d000000 */
[----:B------:R-:W-:Y:S04]  /*6810*/  @!UP0 USEL UR6, UR37, UR6, !UP1 ;  /* 0x0000000625068287 */ /* 0x000fe8000c800000 */
[----:B------:R-:W-:Y:S02]  /*6820*/  @!UP0 UIADD3 UR4, UPT, UPT, -UR7, UR6, URZ ;  /* 0x0000000607048290 */ /* 0x000fe4000fffe1ff */
[----:B------:R-:W-:Y:S02]  /*6830*/  @!UP0 UIADD3 UR6, UPT, UPT, UR7, -UR6, URZ ;  /* 0x8000000607068290 */ /* 0x000fe4000fffe0ff */
[----:B------:R-:W-:Y:S02]  /*6840*/  @!UP0 UIMAD UR38, UR4, UR5, UR38 ;  /* 0x00000005042682a4 */ /* 0x000fe4000f8e0226 */
[----:B------:R-:W-:Y:S01]  /*6850*/  @!UP0 UIMAD UR37, UR6, UR14, UR37 ;  /* 0x0000000e062582a4 */ /* 0x000fe2000f8e0225 */
[----:B------:R-:W-:Y:S11]  /*6860*/  @!P0 BRA `(.L_x_114) ;  /* 0x00000000007c8947 */ /* 0x000ff60003800000 */
[----:B------:R-:W2:Y:S01]  /*6870*/  LDCU.64 UR8, c[0x4][0x80] ;  /* 0x01001000ff0877ac */ /* 0x000ea20008000a00 */
[----:B------:R-:W-:Y:S01]  /*6880*/  MOV R2, 0x0 ;  /* 0x0000000000027802 */ /* 0x000fe20000000f00 */
[----:B------:R-:W-:Y:S02]  /*6890*/  HFMA2 R12, -RZ, RZ, 0, 5.9604644775390625e-08 ;  /* 0x00000001ff0c7431 */ /* 0x000fe400000001ff */
[----:B------:R-:W-:Y:S01]  /*68a0*/  IMAD.MOV.U32 R8, RZ, RZ, 0x70 ;  /* 0x00000070ff087424 */ /* 0x000fe200078e00ff */
[----:B------:R3:W4:Y:S01]  /*68b0*/  LDC.64 R14, c[0x4][R2] ;  /* 0x01000000020e7b82 */ /* 0x0007220000000a00 */
[----:B------:R-:W1:Y:S01]  /*68c0*/  LDCU.64 UR6, c[0x4][0x88] ;  /* 0x01001100ff0677ac */ /* 0x000e620008000a00 */
[----:B------:R-:W-:Y:S01]  /*68d0*/  IMAD.MOV.U32 R13, RZ, RZ, RZ ;  /* 0x000000ffff0d7224 */ /* 0x000fe200078e00ff */
[----:B------:R-:W1:Y:S01]  /*68e0*/  LDCU.64 UR4, c[0x4][0x8] ;  /* 0x01000100ff0477ac */ /* 0x000e620008000a00 */
[----:B--2---:R-:W-:Y:S01]  /*68f0*/  MOV R5, UR9 ;  /* 0x0000000900057c02 */ /* 0x004fe20008000f00 */
[----:B------:R-:W-:Y:S01]  /*6900*/  IMAD.U32 R4, RZ, RZ, UR8 ;  /* 0x00000008ff047e24 */ /* 0x000fe2000f8e00ff */
[----:B-1----:R-:W-:Y:S01]  /*6910*/  MOV R7, UR7 ;  /* 0x0000000700077c02 */ /* 0x002fe20008000f00 */
[----:B------:R-:W-:Y:S01]  /*6920*/  IMAD.U32 R6, RZ, RZ, UR6 ;  /* 0x00000006ff067e24 */ /* 0x000fe2000f8e00ff */
[----:B------:R-:W-:Y:S01]  /*6930*/  MOV R11, UR5 ;  /* 0x00000005000b7c02 */ /* 0x000fe20008000f00 */
[----:B------:R-:W-:Y:S02]  /*6940*/  IMAD.U32 R10, RZ, RZ, UR4 ;  /* 0x00000004ff0a7e24 */ /* 0x000fe4000f8e00ff */
[----:B------:R-:W-:Y:S07]  /*6950*/  LEPC R20, `(.L_x_115) ;  /* 0x000000001014794e */ /* 0x000fee0000000000 */
[----:B---345:R-:W-:Y:S05]  /*6960*/  CALL.ABS.NOINC R14 ;  /* 0x000000000e007343 */ /* 0x038fea0003c00000 */
.L_x_115:
[----:B------:R-:W1:Y:S01]  /*6970*/  LDCU.64 UR8, c[0x4][0x80] ;  /* 0x01001000ff0877ac */ /* 0x000e620008000a00 */
[----:B------:R-:W2:Y:S01]  /*6980*/  LDC.64 R2, c[0x4][R2] ;  /* 0x0100000002027b82 */ /* 0x000ea20000000a00 */
[----:B------:R-:W-:Y:S02]  /*6990*/  HFMA2 R12, -RZ, RZ, 0, 5.9604644775390625e-08 ;  /* 0x00000001ff0c7431 */ /* 0x000fe400000001ff */
[----:B------:R-:W-:Y:S02]  /*69a0*/  IMAD.MOV.U32 R8, RZ, RZ, 0x70 ;  /* 0x00000070ff087424 */ /* 0x000fe400078e00ff */
[----:B------:R-:W-:Y:S01]  /*69b0*/  IMAD.MOV.U32 R13, RZ, RZ, RZ ;  /* 0x000000ffff0d7224 */ /* 0x000fe200078e00ff */
[----:B------:R-:W3:Y:S01]  /*69c0*/  LDCU.64 UR6, c[0x4][0x88] ;  /* 0x01001100ff0677ac */ /* 0x000ee20008000a00 */
[----:B------:R-:W4:Y:S01]  /*69d0*/  LDCU.64 UR4, c[0x4][0x8] ;  /* 0x01000100ff0477ac */ /* 0x000f220008000a00 */
[----:B-1----:R-:W-:Y:S02]  /*69e0*/  MOV R4, UR8 ;  /* 0x0000000800047c02 */ /* 0x002fe40008000f00 */
[----:B------:R-:W-:Y:S02]  /*69f0*/  MOV R5, UR9 ;  /* 0x0000000900057c02 */ /* 0x000fe40008000f00 */
[----:B---3--:R-:W-:Y:S01]  /*6a00*/  MOV R7, UR7 ;  /* 0x0000000700077c02 */ /* 0x008fe20008000f00 */
[----:B------:R-:W-:Y:S01]  /*6a10*/  IMAD.U32 R6, RZ, RZ, UR6 ;  /* 0x00000006ff067e24 */ /* 0x000fe2000f8e00ff */
[----:B----4-:R-:W-:Y:S01]  /*6a20*/  MOV R11, UR5 ;  /* 0x00000005000b7c02 */ /* 0x010fe20008000f00 */
[----:B------:R-:W-:Y:S02]  /*6a30*/  IMAD.U32 R10, RZ, RZ, UR4 ;  /* 0x00000004ff0a7e24 */ /* 0x000fe4000f8e00ff */
[----:B------:R-:W-:Y:S07]  /*6a40*/  LEPC R20, `(.L_x_114) ;  /* 0x000000001014794e */ /* 0x000fee0000000000 */
[----:B--2---:R-:W-:Y:S05]  /*6a50*/  CALL.ABS.NOINC R2 ;  /* 0x0000000002007343 */ /* 0x004fea0003c00000 */
.L_x_114:
[----:B------:R-:W-:Y:S05]  /*6a60*/  BSYNC.RECONVERGENT B6 ;  /* 0x0000000000067941 */ /* 0x000fea0003800200 */
.L_x_113:
[----:B------:R-:W-:Y:S02]  /*6a70*/  ISETP.NE.U32.AND P0, PT, RZ, UR54, PT ;  /* 0x00000036ff007c0c */ /* 0x000fe4000bf05070 */
[C---:B------:R-:W-:Y:S02]  /*6a80*/  ISETP.NE.U32.AND P1, PT, R46.reuse, RZ, PT ;  /* 0x000000ff2e00720c */ /* 0x040fe40003f25070 */
[----:B------:R-:W-:Y:S02]  /*6a90*/  ISETP.NE.U32.AND P4, PT, R46, RZ, PT ;  /* 0x000000ff2e00720c */ /* 0x000fe40003f85070 */
[----:B------:R-:W-:Y:S02]  /*6aa0*/  ISETP.NE.AND.EX P0, PT, RZ, UR55, PT, P0 ;  /* 0x00000037ff007c0c */ /* 0x000fe4000bf05300 */
[C---:B------:R-:W-:Y:S02]  /*6ab0*/  ISETP.NE.AND.EX P1, PT, R47.reuse, RZ, PT, P1 ;  /* 0x000000ff2f00720c */ /* 0x040fe40003f25310 */
[----:B------:R-:W-:Y:S02]  /*6ac0*/  ISETP.NE.AND.EX P4, PT, R47, RZ, P0, P4 ;  /* 0x000000ff2f00720c */ /* 0x000fe40000785340 */
[----:B------:R-:W-:Y:S02]  /*6ad0*/  ISETP.NE.U32.AND P5, PT, R42, RZ, PT ;  /* 0x000000ff2a00720c */ /* 0x000fe40003fa5070 */
[----:B------:R-:W-:Y:S02]  /*6ae0*/  ISETP.NE.U32.AND P3, PT, RZ, UR54, PT ;  /* 0x00000036ff007c0c */ /* 0x000fe4000bf65070 */
[----:B------:R-:W-:Y:S02]  /*6af0*/  PLOP3.LUT P2, PT, PT, PT, PT, 0x8, 0x80 ;  /* 0x000000000080781c */ /* 0x000fe40003f4e170 */
[----:B------:R-:W-:Y:S02]  /*6b00*/  ISETP.NE.AND.EX P5, PT, R43, RZ, PT, P5 ;  /* 0x000000ff2b00720c */ /* 0x000fe40003fa5350 */
[----:B------:R-:W-:Y:S03]  /*6b10*/  ISETP.NE.AND.EX P3, PT, RZ, UR55, PT, P3 ;  /* 0x00000037ff007c0c */ /* 0x000fe6000bf65330 */
[----:B------:R-:W-:Y:S01]  /*6b20*/  @!P4 PLOP3.LUT P2, PT, P1, PT, PT, 0x80, 0x8 ;  /* 0x000000000008c81c */ /* 0x000fe20000f4f070 */
[----:B------:R-:W-:Y:S01]  /*6b30*/  @!UPT UIADD3 URZ, UPT, UPT, URZ, URZ, URZ ;  /* 0x000000fffffff290 */ /* 0x000fe2000fffe0ff */
[----:B------:R-:W-:Y:S11]  /*6b40*/  @!P1 BRA `(.L_x_116) ;  /* 0x0000000000309947 */ /* 0x000ff60003800000 */
[----:B------:R-:W-:Y:S01]  /*6b50*/  ISETP.NE.U32.AND P0, PT, R44, RZ, PT ;  /* 0x000000ff2c00720c */ /* 0x000fe20003f05070 */
[----:B------:R-:W2:Y:S01]  /*6b60*/  LDCU.64 UR4, c[0x0][0x358] ;  /* 0x00006b00ff0477ac */ /* 0x000ea20008000a00 */
[----:B------:R-:W-:Y:S02]  /*6b70*/  IMAD.MOV.U32 R50, RZ, RZ, 0x1 ;  /* 0x00000001ff327424 */ /* 0x000fe400078e00ff */
[----:B------:R-:W-:Y:S11]  /*6b80*/  ISETP.NE.AND.EX P0, PT, R45, RZ, PT, P0 ;  /* 0x000000ff2d00720c */ /* 0x000ff60003f05300 */
[----:B------:R-:W-:Y:S02]  /*6b90*/  @!UPT UIADD3 URZ, UPT, UPT, URZ, URZ, URZ ;  /* 0x000000fffffff290 */ /* 0x000fe4000fffe0ff */
[----:B------:R-:W3:Y:S01]  /*6ba0*/  @P0 LDC.64 R2, c[0x0][0x888] ;  /* 0x00022200ff020b82 */ /* 0x000ee20000000a00 */
[----:B-1----:R-:W-:Y:S04]  /*6bb0*/  @P0 IMAD R0, R46, UR36, RZ ;  /* 0x000000242e000c24 */ /* 0x002fe8000f8e02ff */
[----:B---3--:R-:W-:Y:S04]  /*6bc0*/  @P0 IMAD.WIDE R2, R0, 0x4, R2 ;  /* 0x0000000400020825 */ /* 0x008fe800078e0202 */
[----:B------:R-:W-:Y:S01]  /*6bd0*/  HFMA2 R0, -RZ, RZ, 0, 5.9604644775390625e-08 ;  /* 0x00000001ff007431 */ /* 0x000fe200000001ff */
[----:B--2--5:R2:W5:Y:S04]  /*6be0*/  @P0 LDG.E R27, desc[UR4][R2.64] ;  /* 0x00000004021b0981 */ /* 0x024568000c1e1900 */
[----:B------:R-:W-:Y:S01]  /*6bf0*/  @!P0 PRMT R50, R0, 0x7610, R50 ;  /* 0x0000761000328816 */ /* 0x000fe20000000032 */
[----:B--2---:R-:W3:Y:S06]  /*6c00*/  @!P0 LDC R27, c[0x0][0x880] ;  /* 0x00022000ff1b8b82 */ /* 0x004eec0000000800 */
.L_x_116:
[----:B------:R-:W-:Y:S05]  /*6c10*/  @!P5 BRA `(.L_x_117) ;  /* 0x000000000024d947 */ /* 0x000fea0003800000 */
[----:B------:R-:W-:Y:S01]  /*6c20*/  ISETP.NE.U32.AND P0, PT, R40, RZ, PT ;  /* 0x000000ff2800720c */ /* 0x000fe20003f05070 */
[----:B------:R-:W2:Y:S03]  /*6c30*/  LDCU.64 UR4, c[0x0][0x358] ;  /* 0x00006b00ff0477ac */ /* 0x000ea60008000a00 */
[----:B------:R-:W-:Y:S11]  /*6c40*/  ISETP.NE.AND.EX P0, PT, R41, RZ, PT, P0 ;  /* 0x000000ff2900720c */ /* 0x000ff60003f05300 */
[----:B------:R-:W-:Y:S02]  /*6c50*/  @!UPT UIADD3 URZ, UPT, UPT, URZ, URZ, URZ ;  /* 0x000000fffffff290 */ /* 0x000fe4000fffe0ff */
[----:B------:R-:W4:Y:S01]  /*6c60*/  @P0 LDC.64 R2, c[0x0][0x8a8] ;  /* 0x00022a00ff020b82 */ /* 0x000f220000000a00 */
[----:B-1----:R-:W-:Y:S04]  /*6c70*/  @P0 IMAD R0, R42, UR36, RZ ;  /* 0x000000242a000c24 */ /* 0x002fe8000f8e02ff */
[----:B----4-:R-:W-:Y:S05]  /*6c80*/  @P0 IMAD.WIDE R2, R0, 0x4, R2 ;  /* 0x0000000400020825 */ /* 0x010fea00078e0202 */
[----:B--2--5:R2:W5:Y:S02]  /*6c90*/  @P0 LDG.E R24, desc[UR4][R2.64] ;  /* 0x0000000402180981 */ /* 0x024564000c1e1900 */
[----:B--2---:R-:W4:Y:S02]  /*6ca0*/  @!P0 LDC R24, c[0x0][0x8a0] ;  /* 0x00022800ff188b82 */ /* 0x004f240000000800 */
.L_x_117:
[----:B---3-5:R-:W-:Y:S01]  /*6cb0*/  FSETP.NEU.AND P0, PT, R27, RZ, PT ;  /* 0x000000ff1b00720b */ /* 0x028fe20003f0d000 */
[----:B------:R-:W-:Y:S01]  /*6cc0*/  IMAD.SHL.U32 R57, R48, 0x2, RZ ;  /* 0x0000000230397824 */ /* 0x000fe200078e00ff */
[----:B------:R-:W-:Y:S01]  /*6cd0*/  SEL R3, RZ, 0xffffffff, P3 ;  /* 0xffffffffff037807 */ /* 0x000fe20001800000 */
[----:B------:R-:W-:Y:S01]  /*6ce0*/  BSSY B1, `(.L_x_118) ;  /* 0x0000033000017945 */ /* 0x000fe20003800000 */
[----:B------:R-:W-:Y:S01]  /*6cf0*/  @!P4 LOP3.LUT P3, RZ, R50, 0xff, RZ, 0xc0, !PT ;  /* 0x000000ff32ffc812 */ /* 0x000fe2000786c0ff */
[----:B------:R-:W-:Y:S01]  /*6d00*/  IMAD.MOV.U32 R64, RZ, RZ, 0x1 ;  /* 0x00000001ff407424 */ /* 0x000fe200078e00ff */
[----:B-1----:R-:W-:Y:S01]  /*6d10*/  @!P4 SEL R0, RZ, 0xffffffff, P0 ;  /* 0xffffffffff00c807 */ /* 0x002fe20000000000 */
[----:B------:R-:W-:Y:S01]  /*6d20*/  IMAD R25, R22, 0x40, R23 ;  /* 0x0000004016197824 */ /* 0x000fe200078e0217 */
[----:B------:R-:W-:Y:S01]  /*6d30*/  LOP3.LUT R60, R60, 0x1, RZ, 0x3c, !PT ;  /* 0x000000013c3c7812 */ /* 0x000fe200078e3cff */
[----:B------:R-:W-:Y:S01]  /*6d40*/  IMAD.MOV.U32 R26, RZ, RZ, RZ ;  /* 0x000000ffff1a7224 */ /* 0x000fe200078e00ff */
[----:B------:R-:W-:Y:S02]  /*6d50*/  @P2 SEL R0, R3, R0, !P3 ;  /* 0x0000000003002207 */ /* 0x000fe40005800000 */
[----:B------:R-:W-:Y:S02]  /*6d60*/  CS2R R38, SRZ ;  /* 0x0000000000267805 */ /* 0x000fe4000001ff00 */
[----:B------:R-:W-:Y:S02]  /*6d70*/  LEA R54, R22, UR43, 0x3 ;  /* 0x0000002b16367c11 */ /* 0x000fe4000f8e18ff */
[----:B------:R-:W-:Y:S02]  /*6d80*/  CS2R R36, SRZ ;  /* 0x0000000000247805 */ /* 0x000fe4000001ff00 */
[----:B------:R-:W-:Y:S02]  /*6d90*/  @!P4 LOP3.LUT R0, R0, 0x1, RZ, 0xc0, !PT ;  /* 0x000000010000c812 */ /* 0x000fe400078ec0ff */
[----:B------:R-:W-:Y:S02]  /*6da0*/  CS2R R30, SRZ ;  /* 0x00000000001e7805 */ /* 0x000fe4000001ff00 */
[----:B------:R-:W-:Y:S02]  /*6db0*/  SEL R2, RZ, 0xffffffff, P0 ;  /* 0xffffffffff027807 */ /* 0x000fe40000000000 */
[----:B------:R-:W-:Y:S02]  /*6dc0*/  CS2R R28, SRZ ;  /* 0x00000000001c7805 */ /* 0x000fe4000001ff00 */
[----:B------:R-:W-:Y:S01]  /*6dd0*/  ISETP.NE.U32.OR P6, PT, R0, 0x1, P4 ;  /* 0x000000010000780c */ /* 0x000fe200027c5470 */
[----:B------:R-:W-:Y:S01]  /*6de0*/  VIADD R63, R57, UR43 ;  /* 0x0000002b393f7c36 */ /* 0x000fe20008000000 */
[----:B------:R-:W-:Y:S02]  /*6df0*/  LOP3.LUT P4, R55, R50, 0xff, RZ, 0xc0, !PT ;  /* 0x000000ff32377812 */ /* 0x000fe4000788c0ff */
[----:B------:R-:W-:Y:S02]  /*6e00*/  P2R R62, PR, RZ, 0x40 ;  /* 0x00000040ff3e7803 */ /* 0x000fe40000000000 */
[----:B------:R-:W-:Y:S04]  /*6e10*/  @P1 SEL R2, R3, R2, !P4 ;  /* 0x0000000203021207 */ /* 0x000fe80006000000 */
[----:B------:R-:W-:Y:S03]  /*6e20*/  LOP3.LUT R2, R2, 0x1, RZ, 0xc0, !PT ;  /* 0x0000000102027812 */ /* 0x000fe600078ec0ff */
[----:B------:R-:W-:Y:S02]  /*6e30*/  @P6 SHF.L.U32 R0, R60, 0x1f, RZ ;  /* 0x0000001f3c006819 */ /* 0x000fe400000006ff */
[----:B------:R-:W-:Y:S02]  /*6e40*/  ISETP.NE.U32.AND P5, PT, R2, 0x1, PT ;  /* 0x000000010200780c */ /* 0x000fe40003fa5070 */
[----:B------:R1:W2:Y:S02]  /*6e50*/  @P6 SYNCS.PHASECHK.TRANS64.TRYWAIT P3, [UR43+0xd0], R0 ;  /* 0x0000d000ff0065a7 */ /* 0x0002a4000806112b */
[----:B------:R-:W-:Y:S02]  /*6e60*/  P2R R65, PR, RZ, 0x20 ;  /* 0x00000020ff417803 */ /* 0x000fe40000000000 */
[----:B-1----:R-:W-:Y:S04]  /*6e70*/  SHF.L.U32 R0, R59, 0x1f, RZ ;  /* 0x0000001f3b007819 */ /* 0x002fe800000006ff */
[----:B------:R1:W3:Y:S01]  /*6e80*/  SYNCS.PHASECHK.TRANS64.TRYWAIT P2, [R54+URZ+0x140], R0 ;  /* 0x00014000360075a7 */ /* 0x0002e200080411ff */
[----:B--2---:R-:W-:Y:S01]  /*6e90*/  @P6 SEL R64, RZ, 0x1, !P3 ;  /* 0x00000001ff406807 */ /* 0x004fe20005800000 */
[----:B-1----:R-:W-:Y:S06]  /*6ea0*/  @!P6 BRA `(.L_x_119) ;  /* 0x000000000058e947 */ /* 0x002fec0003800000 */
[----:B------:R-:W-:Y:S01]  /*6eb0*/  VIADD R2, R63, 0x200 ;  /* 0x000002003f027836 */ /* 0x000fe20000000000 */
[----:B------:R-:W-:Y:S01]  /*6ec0*/  LOP3.LUT P6, RZ, R49, 0x40, RZ, 0xc0, !PT ;  /* 0x0000004031ff7812 */ /* 0x000fe200078cc0ff */
[----:B------:R-:W-:Y:S01]  /*6ed0*/  BSSY B0, `(.L_x_120) ;  /* 0x000000e000007945 */ /* 0x000fe20003800000 */
[----:B------:R-:W-:Y:S01]  /*6ee0*/  ISETP.NE.AND P1, PT, R64, RZ, PT ;  /* 0x000000ff4000720c */ /* 0x000fe20003f25270 */
[----:B------:R-:W-:Y:S01]  /*6ef0*/  @P5 VIADD R4, R63, 0x210 ;  /* 0x000002103f045836 */ /* 0x000fe20000000000 */
[----:B------:R-:W-:Y:S01]  /*6f00*/  PLOP3.LUT P0, PT, PT, PT, PT, 0x8, 0x80 ;  /* 0x000000000080781c */ /* 0x000fe20003f0e170 */
[----:B------:R-:W-:Y:S01]  /*6f10*/  IMAD.MOV.U32 R39, RZ, RZ, RZ ;  /* 0x000000ffff277224 */ /* 0x000fe200078e00ff */
[----:B------:R-:W-:Y:S02]  /*6f20*/  @P5 PLOP3.LUT P0, PT, P6, PT, PT, 0x80, 0x8 ;  /* 0x000000000008581c */ /* 0x000fe4000370f070 */
[----:B------:R-:W-:Y:S02]  /*6f30*/  CS2R R36, SRZ ;  /* 0x0000000000247805 */ /* 0x000fe4000001ff00 */
[----:B------:R-:W-:Y:S02]  /*6f40*/  CS2R R30, SRZ ;  /* 0x00000000001e7805 */ /* 0x000fe4000001ff00 */
[----:B------:R-:W-:Y:S07]  /*6f50*/  CS2R R28, SRZ ;  /* 0x00000000001c7805 */ /* 0x000fee000001ff00 */
[----:B------:R-:W-:Y:S01]  /*6f60*/  @P0 VIADD R4, R2, 0xfffffff0 ;  /* 0xfffffff002040836 */ /* 0x000fe20000000000 */
[----:B------:R-:W-:Y:S06]  /*6f70*/  @P1 BRA `(.L_x_121) ;  /* 0x00000000000c1947 */ /* 0x000fec0003800000 */
[----:B------:R-:W-:Y:S04]  /*6f80*/  SHF.L.U32 R3, R60, 0x1f, RZ ;  /* 0x0000001f3c037819 */ /* 0x000fe800000006ff */
[----:B------:R-:W1:Y:S02]  /*6f90*/  SYNCS.PHASECHK.TRANS64.TRYWAIT P0, [UR43+0xd0], R3 ;  /* 0x0000d003ff0075a7 */ /* 0x000e64000800112b */
[----:B-1----:R-:W-:Y:S05]  /*6fa0*/  @!P0 BRA `(.L_x_122) ;  /* 0x0000003400288947 */ /* 0x002fea0003800000 */
.L_x_121:
[----:B------:R-:W-:Y:S05]  /*6fb0*/  BSYNC B0 ;  /* 0x0000000000007941 */ /* 0x000fea0003800000 */
.L_x_120:
[----:B------:R-:W-:Y:S01]  /*6fc0*/  ISETP.NE.AND P0, PT, R65, RZ, PT ;  /* 0x000000ff4100720c */ /* 0x000fe20003f05270 */
[----:B------:R-:W-:Y:S11]  /*6fd0*/  HFMA2 R26, -RZ, RZ, 0, 5.9604644775390625e-08 ;  /* 0x00000001ff1a7431 */ /* 0x000ff600000001ff */
[----:B------:R-:W-:Y:S01]  /*6fe0*/  @!UPT UIADD3 URZ, UPT, UPT, URZ, URZ, URZ ;  /* 0x000000fffffff290 */ /* 0x000fe2000fffe0ff */
[----:B------:R2:W1:Y:S04]  /*6ff0*/  @P0 LDS.128 R36, [R4] ;  /* 0x0000000004240984 */ /* 0x0004680000000c00 */
[----:B------:R2:W1:Y:S02]  /*7000*/  @P0 LDS.128 R28, [R57+UR43+0x200] ;  /* 0x0002002b391c0984 */ /* 0x0004640008000c00 */
.L_x_119:
[----:B------:R-:W-:Y:S05]  /*7010*/  BSYNC B1 ;  /* 0x0000000000017941 */ /* 0x000fea0003800000 */
.L_x_118:
[----:B-1----:R-:W-:Y:S04]  /*7020*/  SHF.R.U32.HI R2, RZ, 0x15, R25 ;  /* 0x00000015ff027819 */ /* 0x002fe80000011619 */
[----:B------:R-:W-:Y:S01]  /*7030*/  LOP3.LUT P0, RZ, R2, 0x3, R51, 0x48, !PT ;  /* 0x0000000302ff7812 */ /* 0x000fe20007804833 */
[----:B------:R-:W-:Y:S01]  /*7040*/  @!UPT UIADD3 URZ, UPT, UPT, URZ, URZ, URZ ;  /* 0x000000fffffff290 */ /* 0x000fe2000fffe0ff */
[----:B---3--:R-:W-:Y:S11]  /*7050*/  @P2 BRA `(.L_x_123) ;  /* 0x0000000000082947 */ /* 0x008ff60003800000 */
[----:B------:R-:W1:Y:S02]  /*7060*/  SYNCS.PHASECHK.TRANS64.TRYWAIT P1, [R54+URZ+0x140], R0 ;  /* 0x00014000360075a7 */ /* 0x000e6400080211ff */
[----:B-1----:R-:W-:Y:S05]  /*7070*/  @!P1 BRA `(.L_x_124) ;  /* 0x00000034000c9947 */ /* 0x002fea0003800000 */
.L_x_123:
[----:B------:R-:W-:Y:S05]  /*7080*/  @!P0 BRA `(.L_x_125) ;  /* 0x0000000000408947 */ /* 0x000fea0003800000 */
[----:B------:R-:W3:Y:S01]  /*7090*/  LDCU.64 UR8, c[0x4][0x70] ;  /* 0x01000e00ff0877ac */ /* 0x000ee20008000a00 */
[----:B------:R-:W-:Y:S01]  /*70a0*/  MOV R3, 0x0 ;  /* 0x0000000000037802 */ /* 0x000fe20000000f00 */
[----:B------:R-:W-:Y:S02]  /*70b0*/  HFMA2 R12, -RZ, RZ, 0, 5.9604644775390625e-08 ;  /* 0x00000001ff0c7431 */ /* 0x000fe400000001ff */
[----:B------:R-:W-:Y:S02]  /*70c0*/  IMAD.MOV.U32 R8, RZ, RZ, 0x192 ;  /* 0x00000192ff087424 */ /* 0x000fe400078e00ff */
[----:B------:R-:W-:Y:S01]  /*70d0*/  IMAD.MOV.U32 R13, RZ, RZ, RZ ;  /* 0x000000ffff0d7224 */ /* 0x000fe200078e00ff */
[----:B------:R-:W5:Y:S01]  /*70e0*/  LDCU.64 UR6, c[0x4][0x78] ;  /* 0x01000f00ff0677ac */ /* 0x000f620008000a00 */
[----:B------:R-:W1:Y:S01]  /*70f0*/  LDC.64 R2, c[0x4][R3] ;  /* 0x0100000003027b82 */ /* 0x000e620000000a00 */
[----:B------:R-:W4:Y:S01]  /*7100*/  LDCU.64 UR4, c[0x4][0x10] ;  /* 0x01000200ff0477ac */ /* 0x000f220008000a00 */
[----:B---3--:R-:W-:Y:S01]  /*7110*/  MOV R5, UR9 ;  /* 0x0000000900057c02 */ /* 0x008fe20008000f00 */
[----:B--2---:R-:W-:Y:S01]  /*7120*/  IMAD.U32 R4, RZ, RZ, UR8 ;  /* 0x00000008ff047e24 */ /* 0x004fe2000f8e00ff */
[----:B-----5:R-:W-:Y:S01]  /*7130*/  MOV R7, UR7 ;  /* 0x0000000700077c02 */ /* 0x020fe20008000f00 */
[----:B------:R-:W-:Y:S01]  /*7140*/  IMAD.U32 R6, RZ, RZ, UR6 ;  /* 0x00000006ff067e24 */ /* 0x000fe2000f8e00ff */
[----:B----4-:R-:W-:Y:S01]  /*7150*/  MOV R11, UR5 ;  /* 0x00000005000b7c02 */ /* 0x010fe20008000f00 */
[----:B------:R-:W-:Y:S02]  /*7160*/  IMAD.U32 R10, RZ, RZ, UR4 ;  /* 0x00000004ff0a7e24 */ /* 0x000fe4000f8e00ff */
[----:B------:R-:W-:Y:S07]  /*7170*/  LEPC R20, `(.L_x_125) ;  /* 0x000000001014794e */ /* 0x000fee0000000000 */
[----:B-1----:R-:W-:Y:S05]  /*7180*/  CALL.ABS.NOINC R2 ;  /* 0x0000000002007343 */ /* 0x002fea0003c00000 */
.L_x_125:
[----:B------:R-:W-:Y:S05]  /*7190*/  WARPSYNC.ALL ;  /* 0x0000000000007948 */ /* 0x000fea0003800000 */
[----:B------:R-:W-:Y:S01]  /*71a0*/  R2UR UR4, R25 ;  /* 0x00000000190472ca */ /* 0x000fe200000e0000 */
[--C-:B------:R-:W-:Y:S01]  /*71b0*/  HADD2.F32 R3, -RZ, R28.reuse.H0_H0 ;  /* 0x2000001cff037230 */ /* 0x100fe20000004100 */
[----:B------:R-:W-:Y:S01]  /*71c0*/  MOV R66, 0x10 ;  /* 0x0000001000427802 */ /* 0x000fe20000000f00 */
[--C-:B------:R-:W-:Y:S01]  /*71d0*/  HADD2.F32 R20, -RZ, R29.reuse.H0_H0 ;  /* 0x2000001dff147230 */ /* 0x100fe20000004100 */
[----:B------:R-:W-:Y:S01]  /*71e0*/  LOP3.LUT P6, RZ, R49, 0x40, RZ, 0xc0, !PT ;  /* 0x0000004031ff7812 */ /* 0x000fe200078cc0ff */
[----:B------:R-:W-:Y:S01]  /*71f0*/  HADD2.F32 R21, -RZ, R29.H1_H1 ;  /* 0x3000001dff157230 */ /* 0x000fe20000004100 */
[----:B------:R-:W-:Y:S01]  /*7200*/  ISETP.NE.AND P0, PT, R61, RZ, PT ;  /* 0x000000ff3d00720c */ /* 0x000fe20003f05270 */
[----:B------:R-:W-:Y:S01]  /*7210*/  BSSY.RECONVERGENT B0, `(.L_x_126) ;  /* 0x0000052000007945 */ /* 0x000fe20003800200 */
[----:B------:R-:W-:Y:S04]  /*7220*/  SEL R66, R66, 0xfffffff0, !P6 ;  /* 0xfffffff042427807 */ /* 0x000fe80007000000 */
[----:B------:R-:W-:Y:S01]  /*7230*/  IADD3 R63, PT, PT, R63, R66, RZ ;  /* 0x000000423f3f7210 */ /* 0x000fe20007ffe0ff */
[----:B--2---:R-:W1:Y:S02]  /*7240*/  LDTM.x16 R4, tmem[UR4] ;  /* 0x00000004000479ee */ /* 0x004e640008240000 */
[C---:B-1--4-:R-:W-:Y:S01]  /*7250*/  FMUL R0, R24.reuse, R4 ;  /* 0x0000000418007220 */ /* 0x052fe20000400000 */
[----:B------:R-:W-:Y:S02]  /*7260*/  HADD2.F32 R4, -RZ, R28.H1_H1 ;  /* 0x3000001cff047230 */ /* 0x000fe40000004100 */
[C---:B------:R-:W-:Y:S01]  /*7270*/  FMUL R2, R24.reuse, R5 ;  /* 0x0000000518027220 */ /* 0x040fe20000400000 */
[C---:B------:R-:W-:Y:S01]  /*7280*/  FMUL R7, R24.reuse, R7 ;  /* 0x0000000718077220 */ /* 0x040fe20000400000 */
[C---:B------:R-:W-:Y:S01]  /*7290*/  FFMA R0, R27.reuse, R3, R0 ;  /* 0x000000031b007223 */ /* 0x040fe20000000000 */
[C---:B------:R-:W-:Y:S01]  /*72a0*/  FMUL R3, R24.reuse, R6 ;  /* 0x0000000618037220 */ /* 0x040fe20000400000 */
[C---:B------:R-:W-:Y:S01]  /*72b0*/  FFMA R2, R27.reuse, R4, R2 ;  /* 0x000000041b027223 */ /* 0x040fe20000000002 */
[C---:B------:R-:W-:Y:S01]  /*72c0*/  FMUL R4, R24.reuse, R8 ;  /* 0x0000000818047220 */ /* 0x040fe20000400000 */
[C---:B------:R-:W-:Y:S01]  /*72d0*/  FMUL R8, R24.reuse, R12 ;  /* 0x0000000c18087220 */ /* 0x040fe20000400000 */
[----:B------:R-:W-:Y:S01]  /*72e0*/  FMUL R12, R24, R16 ;  /* 0x00000010180c7220 */ /* 0x000fe20000400000 */
[--C-:B------:R-:W-:Y:S01]  /*72f0*/  HADD2.F32 R16, -RZ, R30.reuse.H0_H0 ;  /* 0x2000001eff107230 */ /* 0x100fe20000004100 */
[----:B------:R-:W-:Y:S01]  /*7300*/  F2FP.F16.F32.PACK_AB R32, R2, R0 ;  /* 0x000000000220723e */ /* 0x000fe200000000ff */
[----:B------:R-:W-:Y:S02]  /*7310*/  HADD2.F32 R0, -RZ, R30.H1_H1 ;  /* 0x3000001eff007230 */ /* 0x000fe40000004100 */
[C---:B------:R-:W-:Y:S01]  /*7320*/  FMUL R5, R24.reuse, R9 ;  /* 0x0000000918057220 */ /* 0x040fe20000400000 */
[C---:B------:R-:W-:Y:S01]  /*7330*/  FFMA R3, R27.reuse, R20, R3 ;  /* 0x000000141b037223 */ /* 0x040fe20000000003 */
[C---:B------:R-:W-:Y:S01]  /*7340*/  FFMA R7, R27.reuse, R21, R7 ;  /* 0x000000151b077223 */ /* 0x040fe20000000007 */
[--C-:B------:R-:W-:Y:S02]  /*7350*/  HADD2.F32 R2, -RZ, R31.reuse.H0_H0 ;  /* 0x2000001fff027230 */ /* 0x100fe40000004100 */
[C---:B------:R-:W-:Y:S01]  /*7360*/  FFMA R4, R27.reuse, R16, R4 ;  /* 0x000000101b047223 */ /* 0x040fe20000000004 */
[C---:B------:R-:W-:Y:S01]  /*7370*/  FMUL R6, R24.reuse, R10 ;  /* 0x0000000a18067220 */ /* 0x040fe20000400000 */
[C---:B------:R-:W-:Y:S01]  /*7380*/  FFMA R5, R27.reuse, R0, R5 ;  /* 0x000000001b057223 */ /* 0x040fe20000000005 */
[----:B------:R-:W-:Y:S02]  /*7390*/  HADD2.F32 R16, -RZ, R31.H1_H1 ;  /* 0x3000001fff107230 */ /* 0x000fe40000004100 */
[C---:B------:R-:W-:Y:S01]  /*73a0*/  FMUL R11, R24.reuse, R11 ;  /* 0x0000000b180b7220 */ /* 0x040fe20000400000 */
[--C-:B------:R-:W-:Y:S02]  /*73b0*/  HADD2.F32 R0, -RZ, R36.reuse.H0_H0 ;  /* 0x20000024ff007230 */ /* 0x100fe40000004100 */
[----:B------:R-:W-:Y:S01]  /*73c0*/  FFMA R6, R27, R2, R6 ;  /* 0x000000021b067223 */ /* 0x000fe20000000006 */
[----:B------:R-:W-:Y:S01]  /*73d0*/  F2FP.F16.F32.PACK_AB R33, R7, R3 ;  /* 0x000000030721723e */ /* 0x000fe200000000ff */
[----:B------:R-:W-:Y:S02]  /*73e0*/  HADD2.F32 R2, -RZ, R36.H1_H1 ;  /* 0x30000024ff027230 */ /* 0x000fe40000004100 */
[C---:B------:R-:W-:Y:S01]  /*73f0*/  FFMA R11, R27.reuse, R16, R11 ;  /* 0x000000101b0b7223 */ /* 0x040fe2000000000b */
[C---:B------:R-:W-:Y:S01]  /*7400*/  FMUL R9, R24.reuse, R13 ;  /* 0x0000000d18097220 */ /* 0x040fe20000400000 */
[--C-:B------:R-:W-:Y:S02]  /*7410*/  HADD2.F32 R3, -RZ, R37.reuse.H0_H0 ;  /* 0x20000025ff037230 */ /* 0x100fe40000004100 */
[C---:B------:R-:W-:Y:S01]  /*7420*/  FFMA R8, R27.reuse, R0, R8 ;  /* 0x000000001b087223 */ /* 0x040fe20000000008 */
[C---:B------:R-:W-:Y:S01]  /*7430*/  FMUL R10, R24.reuse, R14 ;  /* 0x0000000e180a7220 */ /* 0x040fe20000400000 */
[----:B------:R-:W-:Y:S02]  /*7440*/  HADD2.F32 R0, -RZ, R37.H1_H1 ;  /* 0x30000025ff007230 */ /* 0x000fe40000004100 */
[C---:B------:R-:W-:Y:S01]  /*7450*/  FMUL R15, R24.reuse, R15 ;  /* 0x0000000f180f7220 */ /* 0x040fe20000400000 */
[C---:B------:R-:W-:Y:S01]  /*7460*/  FFMA R9, R27.reuse, R2, R9 ;  /* 0x000000021b097223 */ /* 0x040fe20000000009 */
[----:B------:R-:W-:Y:S01]  /*7470*/  FFMA R10, R27, R3, R10 ;  /* 0x000000031b0a7223 */ /* 0x000fe2000000000a */
[--C-:B------:R-:W-:Y:S01]  /*7480*/  HADD2.F32 R2, -RZ, R38.reuse.H0_H0 ;  /* 0x20000026ff027230 */ /* 0x100fe20000004100 */
[----:B------:R-:W-:Y:S01]  /*7490*/  F2FP.F16.F32.PACK_AB R34, R5, R4 ;  /* 0x000000040522723e */ /* 0x000fe200000000ff */
[----:B------:R-:W-:Y:S02]  /*74a0*/  HADD2.F32 R3, -RZ, R38.H1_H1 ;  /* 0x30000026ff037230 */ /* 0x000fe40000004100 */
[----:B------:R-:W-:Y:S01]  /*74b0*/  FFMA R15, R27, R0, R15 ;  /* 0x000000001b0f7223 */ /* 0x000fe2000000000f */
[C---:B------:R-:W-:Y:S01]  /*74c0*/  FMUL R13, R24.reuse, R17 ;  /* 0x00000011180d7220 */ /* 0x040fe20000400000 */
[--C-:B------:R-:W-:Y:S02]  /*74d0*/  HADD2.F32 R4, -RZ, R39.reuse.H0_H0 ;  /* 0x20000027ff047230 */ /* 0x100fe40000004100 */
[C---:B------:R-:W-:Y:S01]  /*74e0*/  FMUL R14, R24.reuse, R18 ;  /* 0x00000012180e7220 */ /* 0x040fe20000400000 */
[----:B------:R-:W-:Y:S02]  /*74f0*/  HADD2.F32 R0, -RZ, R39.H1_H1 ;  /* 0x30000027ff007230 */ /* 0x000fe40000004100 */
[----:B------:R-:W-:Y:S01]  /*7500*/  FMUL R19, R24, R19 ;  /* 0x0000001318137220 */ /* 0x000fe20000400000 */
[----:B------:R-:W-:Y:S01]  /*7510*/  F2FP.F16.F32.PACK_AB R35, R11, R6 ;  /* 0x000000060b23723e */ /* 0x000fe200000000ff */
[C---:B------:R-:W-:Y:S01]  /*7520*/  FFMA R12, R27.reuse, R2, R12 ;  /* 0x000000021b0c7223 */ /* 0x040fe2000000000c */
[C---:B------:R-:W-:Y:S01]  /*7530*/  FFMA R13, R27.reuse, R3, R13 ;  /* 0x000000031b0d7223 */ /* 0x040fe2000000000d */
[C---:B------:R-:W-:Y:S01]  /*7540*/  FFMA R14, R27.reuse, R4, R14 ;  /* 0x000000041b0e7223 */ /* 0x040fe2000000000e */
[----:B------:R-:W-:Y:S01]  /*7550*/  FFMA R19, R27, R0, R19 ;  /* 0x000000001b137223 */ /* 0x000fe20000000013 */
[----:B------:R1:W-:Y:S01]  /*7560*/  STS.128 [R57+UR43+0x200], R32 ;  /* 0x0002002039007988 */ /* 0x0003e20008000c2b */
[----:B------:R-:W-:Y:S02]  /*7570*/  F2FP.F16.F32.PACK_AB R8, R9, R8 ;  /* 0x000000080908723e */ /* 0x000fe400000000ff */
[----:B------:R-:W-:Y:S02]  /*7580*/  F2FP.F16.F32.PACK_AB R9, R15, R10 ;  /* 0x0000000a0f09723e */ /* 0x000fe400000000ff */
[----:B------:R-:W-:Y:S02]  /*7590*/  F2FP.F16.F32.PACK_AB R10, R13, R12 ;  /* 0x0000000c0d0a723e */ /* 0x000fe400000000ff */
[----:B------:R-:W-:Y:S05]  /*75a0*/  F2FP.F16.F32.PACK_AB R11, R19, R14 ;  /* 0x0000000e130b723e */ /* 0x000fea00000000ff */
[----:B------:R1:W-:Y:S01]  /*75b0*/  STS.128 [R63+0x200], R8 ;  /* 0x000200083f007388 */ /* 0x0003e20000000c00 */
[----:B------:R-:W-:Y:S01]  /*75c0*/  @!PT LDS RZ, [RZ] ;  /* 0x00000000fffff984 */ /* 0x000fe20000000800 */
[----:B------:R-:W-:Y:S01]  /*75d0*/  @!PT LDS RZ, [RZ] ;  /* 0x00000000fffff984 */ /* 0x000fe20000000800 */
[----:B------:R-:W-:Y:S01]  /*75e0*/  @!PT LDS RZ, [RZ] ;  /* 0x00000000fffff984 */ /* 0x000fe20000000800 */
[----:B------:R-:W-:Y:S01]  /*75f0*/  @!PT LDS RZ, [RZ] ;  /* 0x00000000fffff984 */ /* 0x000fe20000000800 */
[----:B------:R2:W-:Y:S07]  /*7600*/  MEMBAR.ALL.CTA ;  /* 0x0000000000007992 */ /* 0x0005ee0000008000 */
[----:B--2---:R-:W2:Y:S02]  /*7610*/  FENCE.VIEW.ASYNC.S ;  /* 0x00000000000073c6 */ /* 0x004ea40000000000 */
[----:B--2---:R-:W-:Y:S06]  /*7620*/  BAR.SYNC.DEFER_BLOCKING 0x1, 0x80 ;  /* 0x0042000000007b1d */ /* 0x004fec0000010000 */
[----:B------:R-:W-:Y:S05]  /*7630*/  @P0 BRA `(.L_x_127) ;  /* 0x00000000003c0947 */ /* 0x000fea0003800000 */
[----:B------:R-:W2:Y:S01]  /*7640*/  LDCU.64 UR6, c[0x0][0x348] ;  /* 0x00006900ff0677ac */ /* 0x000ea20008000a00 */
[----:B------:R-:W-:Y:S01]  /*7650*/  UIADD3 UR4, UPT, UPT, UR43, 0x200, URZ ;  /* 0x000002002b047890 */ /* 0x000fe2000fffe0ff */
[----:B------:R-:W-:Y:S01]  /*7660*/  UMOV UR51, UR36 ;  /* 0x0000002400337c82 */ /* 0x000fe20008000000 */
[----:B------:R-:W-:Y:S02]  /*7670*/  UIADD3 UR9, UPT, UPT, UR49, 0x40, URZ ;  /* 0x0000004031097890 */ /* 0x000fe4000fffe0ff */
[----:B------:R-:W-:Y:S02]  /*7680*/  UIADD3 UR8, UPT, UPT, UR43, 0xa00, URZ ;  /* 0x00000a002b087890 */ /* 0x000fe4000fffe0ff */
[----:B------:R-:W-:Y:S01]  /*7690*/  MOV R53, UR4 ;  /* 0x0000000400357c02 */ /* 0x000fe20008000f00 */
[----:B------:R-:W-:Y:S01]  /*76a0*/  UMOV UR10, UR50 ;  /* 0x00000032000a7c82 */ /* 0x000fe20008000000 */
[----:B------:R-:W-:Y:S02]  /*76b0*/  UMOV UR11, UR36 ;  /* 0x00000024000b7c82 */ /* 0x000fe40008000000 */
[----:B------:R-:W-:Y:S01]  /*76c0*/  R2UR UR48, R53 ;  /* 0x00000000353072ca */ /* 0x000fe200000e0000 */
[----:B--2---:R-:W-:Y:S04]  /*76d0*/  UIADD3 UR4, UP0, UPT, UR6, 0x680, URZ ;  /* 0x0000068006047890 */ /* 0x004fe8000ff1e0ff */
[----:B------:R-:W-:Y:S09]  /*76e0*/  UIADD3.X UR5, UPT, UPT, URZ, UR7, URZ, UP0, !UPT ;  /* 0x00000007ff057290 */ /* 0x000ff200087fe4ff */
[----:B------:R2:W-:Y:S01]  /*76f0*/  UTMASTG.3D [UR48], [UR4] ;  /* 0x00000030040073b5 */ /* 0x0005e20008010000 */
[----:B------:R2:W-:Y:S01]  /*7700*/  UTMASTG.3D [UR8], [UR4] ;  /* 0x00000008040073b5 */ /* 0x0005e20008010000 */
[----:B------:R0:W-:Y:S01]  /*7710*/  UTMACMDFLUSH ;  /* 0x00000000000079b7 */ /* 0x0001e20000000000 */
[----:B--2---:R-:W-:Y:S04]  /*7720*/  DEPBAR.LE SB0, 0x1 ;  /* 0x000080400000791a */ /* 0x004fe80000000000 */
.L_x_127:
[----:B------:R-:W-:Y:S05]  /*7730*/  BSYNC.RECONVERGENT B0 ;  /* 0x0000000000007941 */ /* 0x000fea0003800200 */
.L_x_126:
[----:B------:R-:W-:Y:S01]  /*7740*/  BAR.SYNC.DEFER_BLOCKING 0x1, 0x80 ;  /* 0x0042000000007b1d */ /* 0x000fe20000010000 */
[----:B------:R-:W-:Y:S01]  /*7750*/  ISETP.NE.AND P1, PT, R62, RZ, PT ;  /* 0x000000ff3e00720c */ /* 0x000fe20003f25270 */
[----:B------:R-:W-:Y:S01]  /*7760*/  UISETP.NE.AND UP0, UPT, UR52, URZ, UPT ;  /* 0x000000ff3400728c */ /* 0x000fe2000bf05270 */
[----:B------:R-:W-:Y:S11]  /*7770*/  LEA R2, R26, UR43, 0x3 ;  /* 0x0000002b1a027c11 */ /* 0x000ff6000f8e18ff */
[----:B------:R-:W-:Y:S01]  /*7780*/  @P1 SHF.L.U32 R3, R60, 0x1f, RZ ;  /* 0x0000001f3c031819 */ /* 0x000fe200000006ff */
[----:B------:R-:W-:Y:S06]  /*7790*/  BRA.U !UP0, `(.L_x_128) ;  /* 0x0000000108247547 */ /* 0x000fec000b800000 */
[----:B------:R-:W-:Y:S01]  /*77a0*/  IMAD.U32 R4, RZ, RZ, UR46 ;  /* 0x0000002eff047e24 */ /* 0x000fe2000f8e00ff */
[----:B------:R-:W-:Y:S01]  /*77b0*/  MOV R0, UR47 ;  /* 0x0000002f00007c02 */ /* 0x000fe20008000f00 */
[----:B------:R-:W-:Y:S03]  /*77c0*/  UIADD3 UR4, UPT, UPT, UR46, 0x1, URZ ;  /* 0x000000012e047890 */ /* 0x000fe6000fffe0ff */
[----:B------:R-:W-:Y:S01]  /*77d0*/  @P1 LEA R4, R4, UR43, 0x3 ;  /* 0x0000002b04041c11 */ /* 0x000fe2000f8e18ff */
[----:B------:R-:W-:Y:S04]  /*77e0*/  UISETP.NE.AND UP0, UPT, UR4, 0x4, UPT ;  /* 0x000000040400788c */ /* 0x000fe8000bf05270 */
[----:B------:R-:W-:Y:S01]  /*77f0*/  @P1 VIADD R4, R4, 0xf0 ;  /* 0x000000f004041836 */ /* 0x000fe20000000000 */
[----:B------:R-:W-:Y:S04]  /*7800*/  USEL UR46, UR4, URZ, UP0 ;  /* 0x000000ff042e7287 */ /* 0x000fe80008000000 */
[----:B------:R-:W-:Y:S04]  /*7810*/  @P1 PRMT R0, R0, 0x654, R4 ;  /* 0x0000065400001816 */ /* 0x000fe80000000004 */
[----:B------:R2:W-:Y:S04]  /*7820*/  @P1 SYNCS.ARRIVE.TRANS64.RED.A1T0 RZ, [R0+URZ], RZ ;  /* 0x000000ff00ff19a7 */ /* 0x0005e800081004ff */
.L_x_128:
[----:B------:R-:W3:Y:S01]  /*7830*/  @P1 SYNCS.PHASECHK.TRANS64.TRYWAIT P0, [R2+URZ+0xd0], R3 ;  /* 0x0000d003020015a7 */ /* 0x000ee200080011ff */
[----:B------:R-:W-:Y:S01]  /*7840*/  BSSY B1, `(.L_x_129) ;  /* 0x0000012000017945 */ /* 0x000fe20003800000 */
[----:B---3--:R-:W-:Y:S03]  /*7850*/  @P1 SEL R64, RZ, 0x1, !P0 ;  /* 0x00000001ff401807 */ /* 0x008fe60004000000 */
[----:B------:R-:W-:Y:S05]  /*7860*/  @!P1 BRA `(.L_x_130) ;  /* 0x00000000003c9947 */ /* 0x000fea0003800000 */
[----:B------:R-:W-:Y:S01]  /*7870*/  ISETP.NE.AND P1, PT, R65, RZ, PT ;  /* 0x000000ff4100720c */ /* 0x000fe20003f25270 */
[----:B------:R-:W-:Y:S01]  /*7880*/  BSSY B0, `(.L_x_131) ;  /* 0x0000009000007945 */ /* 0x000fe20003800000 */
[----:B------:R-:W-:Y:S11]  /*7890*/  ISETP.NE.AND P0, PT, R64, RZ, PT ;  /* 0x000000ff4000720c */ /* 0x000ff60003f05270 */
[----:B------:R-:W-:Y:S05]  /*78a0*/  @P1 IMAD R4, R26, 0x1000, R57 ;  /* 0x000010001a041824 */ /* 0x000fea00078e0239 */
[----:B------:R-:W-:Y:S05]  /*78b0*/  @P1 IADD3 R3, PT, PT, R4, UR43, RZ ;  /* 0x0000002b04031c10 */ /* 0x000fea000fffe0ff */
[----:B------:R-:W-:Y:S01]  /*78c0*/  @P1 IMAD.IADD R3, R66, 0x1, R3 ;  /* 0x0000000142031824 */ /* 0x000fe200078e0203 */
[----:B------:R-:W-:Y:S06]  /*78d0*/  @P0 BRA `(.L_x_132) ;  /* 0x00000000000c0947 */ /* 0x000fec0003800000 */
[----:B--2---:R-:W-:Y:S04]  /*78e0*/  SHF.L.U32 R0, R60, 0x1f, RZ ;  /* 0x0000001f3c007819 */ /* 0x004fe800000006ff */
[----:B------:R-:W2:Y:S02]  /*78f0*/  SYNCS.PHASECHK.TRANS64.TRYWAIT P0, [R2+URZ+0xd0], R0 ;  /* 0x0000d000020075a7 */ /* 0x000ea400080011ff */
[----:B--2---:R-:W-:Y:S05]  /*7900*/  @!P0 BRA `(.L_x_133) ;  /* 0x0000002800fc8947 */ /* 0x004fea0003800000 */
.L_x_132:
[----:B------:R-:W-:Y:S05]  /*7910*/  BSYNC B0 ;  /* 0x0000000000007941 */ /* 0x000fea0003800000 */
.L_x_131:
[----:B------:R-:W-:Y:S02]  /*7920*/  ISETP.NE.AND P0, PT, R65, RZ, PT ;  /* 0x000000ff4100720c */ /* 0x000fe40003f05270 */
[----:B------:R-:W-:Y:S11]  /*7930*/  IADD3 R26, PT, PT, R26, 0x1, RZ ;  /* 0x000000011a1a7810 */ /* 0x000ff60007ffe0ff */
[----:B------:R3:W4:Y:S04]  /*7940*/  @P0 LDS.128 R28, [R4+UR43+0x200] ;  /* 0x0002002b041c0984 */ /* 0x0007280008000c00 */
[----:B------:R3:W1:Y:S02]  /*7950*/  @P0 LDS.128 R36, [R3+0x200] ;  /* 0x0002000003240984 */ /* 0x0006640000000c00 */
.L_x_130:
[----:B------:R-:W-:Y:S05]  /*7960*/  BSYNC B1 ;  /* 0x0000000000017941 */ /* 0x000fea0003800000 */
.L_x_129:
[----:B--2---:R-:W-:Y:S05]  /*7970*/  VIADD R0, R25, 0x10 ;  /* 0x0000001019007836 */ /* 0x004fea0000000000 */
[----:B------:R-:W-:Y:S04]  /*7980*/  SHF.R.U32.HI R0, RZ, 0x15, R0 ;  /* 0x00000015ff007819 */ /* 0x000fe80000011600 */
[----:B------:R-:W-:Y:S11]  /*7990*/  LOP3.LUT P0, RZ, R0, 0x3, R51, 0x48, !PT ;  /* 0x0000000300ff7812 */ /* 0x000ff60007804833 */
[----:B------:R-:W-:Y:S02]  /*79a0*/  @!UPT UIADD3 URZ, UPT, UPT, URZ, URZ, URZ ;  /* 0x000000fffffff290 */ /* 0x000fe4000fffe0ff */
[----:B------:R-:W-:Y:S05]  /*79b0*/  @!P0 BRA `(.L_x_134) ;  /* 0x0000000000408947 */ /* 0x000fea0003800000 */
[----:B------:R-:W2:Y:S01]  /*79c0*/  LDCU.64 UR8, c[0x4][0x70] ;  /* 0x01000e00ff0877ac */ /* 0x000ea20008000a00 */
[----:B---3--:R-:W-:Y:S01]  /*79d0*/  MOV R3, 0x0 ;  /* 0x0000000000037802 */ /* 0x008fe20000000f00 */
[----:B------:R-:W-:Y:S02]  /*79e0*/  HFMA2 R12, -RZ, RZ, 0, 5.9604644775390625e-08 ;  /* 0x00000001ff0c7431 */ /* 0x000fe400000001ff */
[----:B-1----:R-:W-:Y:S02]  /*79f0*/  IMAD.MOV.U32 R8, RZ, RZ, 0x192 ;  /* 0x00000192ff087424 */ /* 0x002fe400078e00ff */
[----:B------:R-:W-:Y:S01]  /*7a00*/  IMAD.MOV.U32 R13, RZ, RZ, RZ ;  /* 0x000000ffff0d7224 */ /* 0x000fe200078e00ff */
[----:B------:R-:W1:Y:S01]  /*7a10*/  LDCU.64 UR6, c[0x4][0x78] ;  /* 0x01000f00ff0677ac */ /* 0x000e620008000a00 */
[----:B------:R-:W3:Y:S01]  /*7a20*/  LDC.64 R2, c[0x4][R3] ;  /* 0x0100000003027b82 */ /* 0x000ee20000000a00 */
[----:B------:R-:W5:Y:S01]  /*7a30*/  LDCU.64 UR4, c[0x4][0x10] ;  /* 0x01000200ff0477ac */ /* 0x000f620008000a00 */
[----:B--2---:R-:W-:Y:S01]  /*7a40*/  MOV R5, UR9 ;  /* 0x0000000900057c02 */ /* 0x004fe20008000f00 */
[----:B------:R-:W-:Y:S01]  /*7a50*/  IMAD.U32 R4, RZ, RZ, UR8 ;  /* 0x00000008ff047e24 */ /* 0x000fe2000f8e00ff */
[----:B-1----:R-:W-:Y:S01]  /*7a60*/  MOV R7, UR7 ;  /* 0x0000000700077c02 */ /* 0x002fe20008000f00 */
[----:B------:R-:W-:Y:S01]  /*7a70*/  IMAD.U32 R6, RZ, RZ, UR6 ;  /* 0x00000006ff067e24 */ /* 0x000fe2000f8e00ff */
[----:B-----5:R-:W-:Y:S01]  /*7a80*/  MOV R11, UR5 ;  /* 0x00000005000b7c02 */ /* 0x020fe20008000f00 */
[----:B------:R-:W-:Y:S02]  /*7a90*/  IMAD.U32 R10, RZ, RZ, UR4 ;  /* 0x00000004ff0a7e24 */ /* 0x000fe4000f8e00ff */
[----:B------:R-:W-:Y:S07]  /*7aa0*/  LEPC R20, `(.L_x_134) ;  /* 0x000000001014794e */ /* 0x000fee0000000000 */
[----:B---34-:R-:W-:Y:S05]  /*7ab0*/  CALL.ABS.NOINC R2 ;  /* 0x0000000002007343 */ /* 0x018fea0003c00000 */
.L_x_134:
[----:B------:R-:W-:Y:S01]  /*7ac0*/  ISETP.NE.AND P6, PT, R62, RZ, PT ;  /* 0x000000ff3e00720c */ /* 0x000fe20003fc5270 */
[----:B------:R-:W-:Y:S05]  /*7ad0*/  WARPSYNC.ALL ;  /* 0x0000000000007948 */ /* 0x000fea0003800000 */
[----:B------:R-:W-:Y:S01]  /*7ae0*/  R2UR UR4, R25 ;  /* 0x00000000190472ca */ /* 0x000fe200000e0000 */
[----:B---34-:R-:W-:Y:S01]  /*7af0*/  HADD2.F32 R3, -RZ, R28.H0_H0 ;  /* 0x2000001cff037230 */ /* 0x018fe20000004100 */
[----:B------:R-:W-:Y:S01]  /*7b00*/  ISETP.NE.AND P0, PT, R61, RZ, PT ;  /* 0x000000ff3d00720c */ /* 0x000fe20003f05270 */
[----:B------:R-:W-:Y:S01]  /*7b10*/  HADD2.F32 R20, -RZ, R30.H0_H0 ;  /* 0x2000001eff147230 */ /* 0x000fe20000004100 */
[----:B------:R-:W-:Y:S09]  /*7b20*/  BSSY.RECONVERGENT B0, `(.L_x_135) ;  /* 0x0000058000007945 */ /* 0x000ff20003800200 */
[----:B-1----:R-:W1:Y:S02]  /*7b30*/  LDTM.x16 R4, tmem[UR4+0x10] ;  /* 0x00001004000479ee */ /* 0x002e640008240000 */
[C---:B-1----:R-:W-:Y:S01]  /*7b40*/  FMUL R0, R24.reuse, R4 ;  /* 0x0000000418007220 */ /* 0x042fe20000400000 */
[----:B------:R-:W-:Y:S02]  /*7b50*/  HADD2.F32 R4, -RZ, R28.H1_H1 ;  /* 0x3000001cff047230 */ /* 0x000fe40000004100 */
[C---:B------:R-:W-:Y:S01]  /*7b60*/  FMUL R2, R24.reuse, R5 ;  /* 0x0000000518027220 */ /* 0x040fe20000400000 */
[--C-:B------:R-:W-:Y:S02]  /*7b70*/  HADD2.F32 R5, -RZ, R29.reuse.H0_H0 ;  /* 0x2000001dff057230 */ /* 0x100fe40000004100 */
[C---:B------:R-:W-:Y:S01]  /*7b80*/  FFMA R0, R27.reuse, R3, R0 ;  /* 0x000000031b007223 */ /* 0x040fe20000000000 */
[C---:B------:R-:W-:Y:S01]  /*7b90*/  FMUL R3, R24.reuse, R6 ;  /* 0x0000000618037220 */ /* 0x040fe20000400000 */
[----:B------:R-:W-:Y:S02]  /*7ba0*/  HADD2.F32 R6, -RZ, R29.H1_H1 ;  /* 0x3000001dff067230 */ /* 0x000fe40000004100 */
[C---:B------:R-:W-:Y:S01]  /*7bb0*/  FFMA R2, R27.reuse, R4, R2 ;  /* 0x000000041b027223 */ /* 0x040fe20000000002 */
[C---:B------:R-:W-:Y:S01]  /*7bc0*/  FMUL R7, R24.reuse, R7 ;  /* 0x0000000718077220 */ /* 0x040fe20000400000 */
[C---:B------:R-:W-:Y:S01]  /*7bd0*/  FFMA R3, R27.reuse, R5, R3 ;  /* 0x000000051b037223 */ /* 0x040fe20000000003 */
[C---:B------:R-:W-:Y:S01]  /*7be0*/  FMUL R4, R24.reuse, R8 ;  /* 0x0000000818047220 */ /* 0x040fe20000400000 */
[----:B------:R-:W-:Y:S01]  /*7bf0*/  FMUL R5, R24, R9 ;  /* 0x0000000918057220 */ /* 0x000fe20000400000 */
[----:B------:R-:W-:Y:S01]  /*7c00*/  F2FP.F16.F32.PACK_AB R32, R2, R0 ;  /* 0x000000000220723e */ /* 0x000fe200000000ff */
[C---:B------:R-:W-:Y:S01]  /*7c10*/  FFMA R7, R27.reuse, R6, R7 ;  /* 0x000000061b077223 */ /* 0x040fe20000000007 */
[----:B------:R-:W-:Y:S02]  /*7c20*/  HADD2.F32 R0, -RZ, R30.H1_H1 ;  /* 0x3000001eff007230 */ /* 0x000fe40000004100 */
[----:B------:R-:W-:Y:S01]  /*7c30*/  FFMA R4, R27, R20, R4 ;  /* 0x000000141b047223 */ /* 0x000fe20000000004 */
[--C-:B------:R-:W-:Y:S02]  /*7c40*/  HADD2.F32 R2, -RZ, R31.reuse.H0_H0 ;  /* 0x2000001fff027230 */ /* 0x100fe40000004100 */
[C---:B------:R-:W-:Y:S01]  /*7c50*/  FMUL R6, R24.reuse, R10 ;  /* 0x0000000a18067220 */ /* 0x040fe20000400000 */
[----:B------:R-:W-:Y:S01]  /*7c60*/  F2FP.F16.F32.PACK_AB R33, R7, R3 ;  /* 0x000000030721723e */ /* 0x000fe200000000ff */
[----:B------:R-:W-:Y:S02]  /*7c70*/  HADD2.F32 R3, -RZ, R31.H1_H1 ;  /* 0x3000001fff037230 */ /* 0x000fe40000004100 */
[C---:B------:R-:W-:Y:S01]  /*7c80*/  FFMA R5, R27.reuse, R0, R5 ;  /* 0x000000001b057223 */ /* 0x040fe20000000005 */
[C---:B------:R-:W-:Y:S01]  /*7c90*/  FMUL R11, R24.reuse, R11 ;  /* 0x0000000b180b7220 */ /* 0x040fe20000400000 */
[--C-:B------:R-:W-:Y:S02]  /*7ca0*/  HADD2.F32 R7, -RZ, R36.reuse.H0_H0 ;  /* 0x20000024ff077230 */ /* 0x100fe40000004100 */
[C---:B------:R-:W-:Y:S01]  /*7cb0*/  FMUL R8, R24.reuse, R12 ;  /* 0x0000000c18087220 */ /* 0x040fe20000400000 */
[----:B------:R-:W-:Y:S02]  /*7cc0*/  HADD2.F32 R0, -RZ, R36.H1_H1 ;  /* 0x30000024ff007230 */ /* 0x000fe40000004100 */
[C---:B------:R-:W-:Y:S01]  /*7cd0*/  FMUL R9, R24.reuse, R13 ;  /* 0x0000000d18097220 */ /* 0x040fe20000400000 */
[C---:B------:R-:W-:Y:S01]  /*7ce0*/  FFMA R6, R27.reuse, R2, R6 ;  /* 0x000000021b067223 */ /* 0x040fe20000000006 */
[C---:B------:R-:W-:Y:S01]  /*7cf0*/  FFMA R11, R27.reuse, R3, R11 ;  /* 0x000000031b0b7223 */ /* 0x040fe2000000000b */
[C---:B------:R-:W-:Y:S01]  /*7d00*/  FFMA R8, R27.reuse, R7, R8 ;  /* 0x000000071b087223 */ /* 0x040fe20000000008 */
[C---:B------:R-:W-:Y:S01]  /*7d10*/  FFMA R9, R27.reuse, R0, R9 ;  /* 0x000000001b097223 */ /* 0x040fe20000000009 */
[--C-:B------:R-:W-:Y:S02]  /*7d20*/  HADD2.F32 R2, -RZ, R37.reuse.H0_H0 ;  /* 0x20000025ff027230 */ /* 0x100fe40000004100 */
[C---:B------:R-:W-:Y:S01]  /*7d30*/  FMUL R10, R24.reuse, R14 ;  /* 0x0000000e180a7220 */ /* 0x040fe20000400000 */
[----:B------:R-:W-:Y:S02]  /*7d40*/  HADD2.F32 R0, -RZ, R37.H1_H1 ;  /* 0x30000025ff007230 */ /* 0x000fe40000004100 */
[C---:B------:R-:W-:Y:S01]  /*7d50*/  FMUL R15, R24.reuse, R15 ;  /* 0x0000000f180f7220 */ /* 0x040fe20000400000 */
[C---:B------:R-:W-:Y:S01]  /*7d60*/  FMUL R12, R24.reuse, R16 ;  /* 0x00000010180c7220 */ /* 0x040fe20000400000 */
[C---:B------:R-:W-:Y:S01]  /*7d70*/  FFMA R10, R27.reuse, R2, R10 ;  /* 0x000000021b0a7223 */ /* 0x040fe2000000000a */
[--C-:B------:R-:W-:Y:S02]  /*7d80*/  HADD2.F32 R2, -RZ, R38.reuse.H0_H0 ;  /* 0x20000026ff027230 */ /* 0x100fe40000004100 */
[----:B------:R-:W-:Y:S01]  /*7d90*/  FFMA R15, R27, R0, R15 ;  /* 0x000000001b0f7223 */ /* 0x000fe2000000000f */
[----:B------:R-:W-:Y:S01]  /*7da0*/  HADD2.F32 R0, -RZ, R38.H1_H1 ;  /* 0x30000026ff007230 */ /* 0x000fe20000004100 */
[----:B------:R-:W-:Y:S01]  /*7db0*/  F2FP.F16.F32.PACK_AB R34, R5, R4 ;  /* 0x000000040522723e */ /* 0x000fe200000000ff */
        /* <DEDUP_REMOVED lines=14> */
[----:B------:R-:W-:Y:S02]  /*7ea0*/  F2FP.F16.F32.PACK_AB R11, R19, R14 ;  /* 0x0000000e130b723e */ /* 0x000fe400000000ff */
[----:B------:R-:W-:Y:S02]  /*7eb0*/  MOV R2, UR46 ;  /* 0x0000002e00027c02 */ /* 0x000fe40008000f00 */
[----:B------:R-:W-:Y:S01]  /*7ec0*/  MOV R0, UR47 ;  /* 0x0000002f00007c02 */ /* 0x000fe20008000f00 */
[----:B------:R1:W-:Y:S01]  /*7ed0*/  STS.128 [R63+0x1200], R8 ;  /* 0x001200083f007388 */ /* 0x0003e20000000c00 */
[----:B------:R-:W-:Y:S02]  /*7ee0*/  @P6 LEA R2, R2, UR43, 0x3 ;  /* 0x0000002b02026c11 */ /* 0x000fe4000f8e18ff */
[----:B------:R-:W-:Y:S02]  /*7ef0*/  @P6 SHF.L.U32 R3, R60, 0x1f, RZ ;  /* 0x0000001f3c036819 */ /* 0x000fe400000006ff */
[----:B------:R-:W-:Y:S01]  /*7f00*/  @P6 IADD3 R2, PT, PT, R2, 0xf0, RZ ;  /* 0x000000f002026810 */ /* 0x000fe20007ffe0ff */
[----:B------:R-:W-:Y:S01]  /*7f10*/  @!PT LDS RZ, [RZ] ;  /* 0x00000000fffff984 */ /* 0x000fe20000000800 */
[----:B------:R-:W-:Y:S01]  /*7f20*/  @!PT LDS RZ, [RZ] ;  /* 0x00000000fffff984 */ /* 0x000fe20000000800 */
[----:B------:R-:W-:Y:S01]  /*7f30*/  @!PT LDS RZ, [RZ] ;  /* 0x00000000fffff984 */ /* 0x000fe20000000800 */
[----:B------:R-:W-:Y:S01]  /*7f40*/  @!PT LDS RZ, [RZ] ;  /* 0x00000000fffff984 */ /* 0x000fe20000000800 */
[----:B------:R2:W-:Y:S06]  /*7f50*/  MEMBAR.ALL.CTA ;  /* 0x0000000000007992 */ /* 0x0005ec0000008000 */
[----:B--2---:R-:W2:Y:S01]  /*7f60*/  FENCE.VIEW.ASYNC.S ;  /* 0x00000000000073c6 */ /* 0x004ea20000000000 */
[----:B------:R-:W-:Y:S02]  /*7f70*/  @P6 PRMT R0, R0, 0x654, R2 ;  /* 0x0000065400006816 */ /* 0x000fe40000000002 */
[----:B------:R-:W-:Y:S01]  /*7f80*/  LEA R2, R26, UR43, 0x3 ;  /* 0x0000002b1a027c11 */ /* 0x000fe2000f8e18ff */
[----:B--2---:R-:W-:Y:S06]  /*7f90*/  BAR.SYNC.DEFER_BLOCKING 0x1, 0x80 ;  /* 0x0042000000007b1d */ /* 0x004fec0000010000 */
[----:B------:R-:W-:Y:S05]  /*7fa0*/  @P0 BRA `(.L_x_136) ;  /* 0x00000000003c0947 */ /* 0x000fea0003800000 */
[----:B------:R-:W2:Y:S01]  /*7fb0*/  LDCU.64 UR6, c[0x0][0x348] ;  /* 0x00006900ff0677ac */ /* 0x000ea20008000a00 */
[----:B------:R-:W-:Y:S02]  /*7fc0*/  UIADD3 UR13, UPT, UPT, UR49, 0x10, URZ ;  /* 0x00000010310d7890 */ /* 0x000fe4000fffe0ff */
[----:B------:R-:W-:Y:S01]  /*7fd0*/  UIADD3 UR12, UPT, UPT, UR43, 0x1200, URZ ;  /* 0x000012002b0c7890 */ /* 0x000fe2000fffe0ff */
[----:B------:R-:W-:Y:S01]  /*7fe0*/  UMOV UR14, UR50 ;  /* 0x00000032000e7c82 */ /* 0x000fe20008000000 */
[----:B------:R-:W-:Y:S01]  /*7ff0*/  UMOV UR15, UR36 ;  /* 0x00000024000f7c82 */ /* 0x000fe20008000000 */
[----:B------:R-:W-:Y:S02]  /*8000*/  UIADD3 UR9, UPT, UPT, UR49, 0x50, URZ ;  /* 0x0000005031097890 */ /* 0x000fe4000fffe0ff */
[----:B------:R-:W-:Y:S01]  /*8010*/  UIADD3 UR8, UPT, UPT, UR43, 0x1a00, URZ ;  /* 0x00001a002b087890 */ /* 0x000fe2000fffe0ff */
[----:B------:R-:W-:Y:S01]  /*8020*/  UMOV UR10, UR50 ;  /* 0x00000032000a7c82 */ /* 0x000fe20008000000 */
[----:B------:R-:W-:Y:S01]  /*8030*/  UMOV UR11, UR36 ;  /* 0x00000024000b7c82 */ /* 0x000fe20008000000 */
[----:B--2---:R-:W-:Y:S04]  /*8040*/  UIADD3 UR4, UP0, UPT, UR6, 0x680, URZ ;  /* 0x0000068006047890 */ /* 0x004fe8000ff1e0ff */
[----:B------:R-:W-:Y:S09]  /*8050*/  UIADD3.X UR5, UPT, UPT, URZ, UR7, URZ, UP0, !UPT ;  /* 0x00000007ff057290 */ /* 0x000ff200087fe4ff */
[----:B------:R2:W-:Y:S01]  /*8060*/  UTMASTG.3D [UR12], [UR4] ;  /* 0x0000000c040073b5 */ /* 0x0005e20008010000 */
[----:B------:R2:W-:Y:S01]  /*8070*/  UTMASTG.3D [UR8], [UR4] ;  /* 0x00000008040073b5 */ /* 0x0005e20008010000 */
[----:B------:R0:W-:Y:S01]  /*8080*/  UTMACMDFLUSH ;  /* 0x00000000000079b7 */ /* 0x0001e20000000000 */
[----:B--2---:R-:W-:Y:S04]  /*8090*/  DEPBAR.LE SB0, 0x1 ;  /* 0x000080400000791a */ /* 0x004fe80000000000 */
.L_x_136:
[----:B------:R-:W-:Y:S05]  /*80a0*/  BSYNC.RECONVERGENT B0 ;  /* 0x0000000000007941 */ /* 0x000fea0003800200 */
.L_x_135:
[----:B------:R-:W-:Y:S01]  /*80b0*/  BAR.SYNC.DEFER_BLOCKING 0x1, 0x80 ;  /* 0x0042000000007b1d */ /* 0x000fe20000010000 */
[----:B------:R-:W-:Y:S04]  /*80c0*/  UIADD3 UR4, UPT, UPT, UR46, 0x1, URZ ;  /* 0x000000012e047890 */ /* 0x000fe8000fffe0ff */
[----:B------:R-:W-:Y:S04]  /*80d0*/  UISETP.NE.AND UP0, UPT, UR4, 0x4, UPT ;  /* 0x000000040400788c */ /* 0x000fe8000bf05270 */
[----:B------:R-:W-:Y:S01]  /*80e0*/  USEL UR44, UR4, URZ, UP0 ;  /* 0x000000ff042c7287 */ /* 0x000fe20008000000 */
[----:B------:R2:W-:Y:S01]  /*80f0*/  @P6 SYNCS.ARRIVE.TRANS64.RED.A1T0 RZ, [R0+URZ], RZ ;  /* 0x000000ff00ff69a7 */ /* 0x0005e200081004ff */
[----:B------:R-:W-:Y:S01]  /*8100*/  BSSY B1, `(.L_x_137) ;  /* 0x0000013000017945 */ /* 0x000fe20003800000 */
[----:B------:R-:W3:Y:S02]  /*8110*/  @P6 SYNCS.PHASECHK.TRANS64.TRYWAIT P0, [R2+URZ+0xd0], R3 ;  /* 0x0000d003020065a7 */ /* 0x000ee400080011ff */
[----:B---3--:R-:W-:Y:S01]  /*8120*/  @P6 SEL R64, RZ, 0x1, !P0 ;  /* 0x00000001ff406807 */ /* 0x008fe20004000000 */
[----:B--2---:R-:W-:Y:S06]  /*8130*/  @!P6 BRA `(.L_x_138) ;  /* 0x00000000003ce947 */ /* 0x004fec0003800000 */
[----:B------:R-:W-:Y:S01]  /*8140*/  ISETP.NE.AND P1, PT, R65, RZ, PT ;  /* 0x000000ff4100720c */ /* 0x000fe20003f25270 */
[----:B------:R-:W-:Y:S01]  /*8150*/  BSSY B0, `(.L_x_139) ;  /* 0x0000009000007945 */ /* 0x000fe20003800000 */
[----:B------:R-:W-:Y:S11]  /*8160*/  ISETP.NE.AND P0, PT, R64, RZ, PT ;  /* 0x000000ff4000720c */ /* 0x000ff60003f05270 */
[----:B------:R-:W-:Y:S05]  /*8170*/  @P1 IMAD R3, R26, 0x1000, R57 ;  /* 0x000010001a031824 */ /* 0x000fea00078e0239 */
[----:B------:R-:W-:Y:S05]  /*8180*/  @P1 IADD3 R0, PT, PT, R3, UR43, RZ ;  /* 0x0000002b03001c10 */ /* 0x000fea000fffe0ff */
[----:B------:R-:W-:Y:S01]  /*8190*/  @P1 IMAD.IADD R0, R66, 0x1, R0 ;  /* 0x0000000142001824 */ /* 0x000fe200078e0200 */
[----:B------:R-:W-:Y:S06]  /*81a0*/  @P0 BRA `(.L_x_140) ;  /* 0x00000000000c0947 */ /* 0x000fec0003800000 */
[----:B------:R-:W-:Y:S04]  /*81b0*/  SHF.L.U32 R4, R60, 0x1f, RZ ;  /* 0x0000001f3c047819 */ /* 0x000fe800000006ff */
[----:B------:R-:W2:Y:S02]  /*81c0*/  SYNCS.PHASECHK.TRANS64.TRYWAIT P0, [R2+URZ+0xd0], R4 ;  /* 0x0000d004020075a7 */ /* 0x000ea400080011ff */
[----:B--2---:R-:W-:Y:S05]  /*81d0*/  @!P0 BRA `(.L_x_141) ;  /* 0x0000002000dc8947 */ /* 0x004fea0003800000 */
.L_x_140:
[----:B------:R-:W-:Y:S05]  /*81e0*/  BSYNC B0 ;  /* 0x0000000000007941 */ /* 0x000fea0003800000 */
.L_x_139:
[----:B------:R-:W-:Y:S02]  /*81f0*/  ISETP.NE.AND P0, PT, R65, RZ, PT ;  /* 0x000000ff4100720c */ /* 0x000fe40003f05270 */
[----:B------:R-:W-:Y:S11]  /*8200*/  IADD3 R26, PT, PT, R26, 0x1, RZ ;  /* 0x000000011a1a7810 */ /* 0x000ff60007ffe0ff */
[----:B------:R3:W4:Y:S04]  /*8210*/  @P0 LDS.128 R28, [R3+UR43+0x200] ;  /* 0x0002002b031c0984 */ /* 0x0007280008000c00 */
[----:B------:R3:W1:Y:S02]  /*8220*/  @P0 LDS.128 R36, [R0+0x200] ;  /* 0x0002000000240984 */ /* 0x0006640000000c00 */
.L_x_138:
[----:B------:R-:W-:Y:S05]  /*8230*/  BSYNC B1 ;  /* 0x0000000000017941 */ /* 0x000fea0003800000 */
.L_x_137:
[----:B---3--:R-:W-:Y:S05]  /*8240*/  VIADD R0, R25, 0x20 ;  /* 0x0000002019007836 */ /* 0x008fea0000000000 */
[----:B------:R-:W-:Y:S04]  /*8250*/  SHF.R.U32.HI R0, RZ, 0x15, R0 ;  /* 0x00000015ff007819 */ /* 0x000fe80000011600 */
[----:B------:R-:W-:Y:S11]  /*8260*/  LOP3.LUT P0, RZ, R0, 0x3, R51, 0x48, !PT ;  /* 0x0000000300ff7812 */ /* 0x000ff60007804833 */
[----:B------:R-:W-:Y:S02]  /*8270*/  @!UPT UIADD3 URZ, UPT, UPT, URZ, URZ, URZ ;  /* 0x000000fffffff290 */ /* 0x000fe4000fffe0ff */
[----:B------:R-:W-:Y:S05]  /*8280*/  @!P0 BRA `(.L_x_142) ;  /* 0x0000000000408947 */ /* 0x000fea0003800000 */
[----:B------:R-:W3:Y:S01]  /*8290*/  LDCU.64 UR8, c[0x4][0x70] ;  /* 0x01000e00ff0877ac */ /* 0x000ee20008000a00 */
[----:B------:R-:W-:Y:S01]  /*82a0*/  MOV R3, 0x0 ;  /* 0x0000000000037802 */ /* 0x000fe20000000f00 */
[----:B------:R-:W-:Y:S02]  /*82b0*/  HFMA2 R12, -RZ, RZ, 0, 5.9604644775390625e-08 ;  /* 0x00000001ff0c7431 */ /* 0x000fe400000001ff */
[----:B-1----:R-:W-:Y:S02]  /*82c0*/  IMAD.MOV.U32 R8, RZ, RZ, 0x192 ;  /* 0x00000192ff087424 */ /* 0x002fe400078e00ff */
[----:B------:R-:W-:Y:S01]  /*82d0*/  IMAD.MOV.U32 R13, RZ, RZ, RZ ;  /* 0x000000ffff0d7224 */ /* 0x000fe200078e00ff */
[----:B------:R-:W1:Y:S01]  /*82e0*/  LDCU.64 UR6, c[0x4][0x78] ;  /* 0x01000f00ff0677ac */ /* 0x000e620008000a00 */
[----:B--2---:R-:W2:Y:S01]  /*82f0*/  LDC.64 R2, c[0x4][R3] ;  /* 0x0100000003027b82 */ /* 0x004ea20000000a00 */
[----:B------:R-:W5:Y:S01]  /*8300*/  LDCU.64 UR4, c[0x4][0x10] ;  /* 0x01000200ff0477ac */ /* 0x000f620008000a00 */
[----:B---3--:R-:W-:Y:S01]  /*8310*/  MOV R5, UR9 ;  /* 0x0000000900057c02 */ /* 0x008fe20008000f00 */
[----:B------:R-:W-:Y:S01]  /*8320*/  IMAD.U32 R4, RZ, RZ, UR8 ;  /* 0x00000008ff047e24 */ /* 0x000fe2000f8e00ff */
[----:B-1----:R-:W-:Y:S01]  /*8330*/  MOV R7, UR7 ;  /* 0x0000000700077c02 */ /* 0x002fe20008000f00 */
[----:B------:R-:W-:Y:S01]  /*8340*/  IMAD.U32 R6, RZ, RZ, UR6 ;  /* 0x00000006ff067e24 */ /* 0x000fe2000f8e00ff */
[----:B-----5:R-:W-:Y:S01]  /*8350*/  MOV R11, UR5 ;  /* 0x00000005000b7c02 */ /* 0x020fe20008000f00 */
[----:B------:R-:W-:Y:S02]  /*8360*/  IMAD.U32 R10, RZ, RZ, UR4 ;  /* 0x00000004ff0a7e24 */ /* 0x000fe4000f8e00ff */
[----:B------:R-:W-:Y:S07]  /*8370*/  LEPC R20, `(.L_x_142) ;  /* 0x000000001014794e */ /* 0x000fee0000000000 */
[----:B--2-4-:R-:W-:Y:S05]  /*8380*/  CALL.ABS.NOINC R2 ;  /* 0x0000000002007343 */ /* 0x014fea0003c00000 */
.L_x_142:
[----:B------:R-:W-:Y:S01]  /*8390*/  ISETP.NE.AND P6, PT, R62, RZ, PT ;  /* 0x000000ff3e00720c */ /* 0x000fe20003fc5270 */
[----:B------:R-:W-:Y:S05]  /*83a0*/  WARPSYNC.ALL ;  /* 0x0000000000007948 */ /* 0x000fea0003800000 */
[----:B------:R-:W-:Y:S01]  /*83b0*/  R2UR UR4, R25 ;  /* 0x00000000190472ca */ /* 0x000fe200000e0000 */
[----:B----4-:R-:W-:Y:S01]  /*83c0*/  HADD2.F32 R3, -RZ, R28.H0_H0 ;  /* 0x2000001cff037230 */ /* 0x010fe20000004100 */
[----:B------:R-:W-:Y:S01]  /*83d0*/  ISETP.NE.AND P0, PT, R61, RZ, PT ;  /* 0x000000ff3d00720c */ /* 0x000fe20003f05270 */
[----:B------:R-:W-:Y:S01]  /*83e0*/  HADD2.F32 R20, -RZ, R30.H0_H0 ;  /* 0x2000001eff147230 */ /* 0x000fe20000004100 */
[----:B------:R-:W-:Y:S09]  /*83f0*/  BSSY.RECONVERGENT B0, `(.L_x_143) ;  /* 0x0000058000007945 */ /* 0x000ff20003800200 */
[----:B-12---:R-:W1:Y:S02]  /*8400*/  LDTM.x16 R4, tmem[UR4+0x20] ;  /* 0x00002004000479ee */ /* 0x006e640008240000 */
        /* <DEDUP_REMOVED lines=59> */
[----:B------:R-:W-:Y:S02]  /*87c0*/  LEA R3, R26, UR43, 0x3 ;  /* 0x0000002b1a037c11 */ /* 0x000fe4000f8e18ff */
        /* <DEDUP_REMOVED lines=8> */
[----:B------:R-:W-:Y:S01]  /*8850*/  @P6 SHF.L.U32 R2, R60, 0x1f, RZ ;  /* 0x0000001f3c026819 */ /* 0x000fe200000006ff */
        /* <DEDUP_REMOVED lines=17> */
.L_x_144:
[----:B------:R-:W-:Y:S05]  /*8970*/  BSYNC.RECONVERGENT B0 ;  /* 0x0000000000007941 */ /* 0x000fea0003800200 */
.L_x_143:
        /* <DEDUP_REMOVED lines=19> */
.L_x_148:
[----:B------:R-:W-:Y:S05]  /*8ab0*/  BSYNC B0 ;  /* 0x0000000000007941 */ /* 0x000fea0003800000 */
.L_x_147:
[----:B------:R-:W-:Y:S11]  /*8ac0*/  ISETP.NE.AND P0, PT, R65, RZ, PT ;  /* 0x000000ff4100720c */ /* 0x000ff60003f05270 */
[----:B------:R-:W-:Y:S02]  /*8ad0*/  @!UPT UIADD3 URZ, UPT, UPT, URZ, URZ, URZ ;  /* 0x000000fffffff290 */ /* 0x000fe4000fffe0ff */
[----:B------:R3:W4:Y:S04]  /*8ae0*/  @P0 LDS.128 R28, [R26+UR43+0x200] ;  /* 0x0002002b1a1c0984 */ /* 0x0007280008000c00 */
[----:B------:R3:W1:Y:S02]  /*8af0*/  @P0 LDS.128 R36, [R66+0x200] ;  /* 0x0002000042240984 */ /* 0x0006640000000c00 */
.L_x_146:
[----:B------:R-:W-:Y:S05]  /*8b00*/  BSYNC B1 ;  /* 0x0000000000017941 */ /* 0x000fea0003800000 */
.L_x_145:
[----:B--2---:R-:W-:Y:S05]  /*8b10*/  VIADD R0, R25, 0x30 ;  /* 0x0000003019007836 */ /* 0x004fea0000000000 */
[----:B------:R-:W-:Y:S04]  /*8b20*/  SHF.R.U32.HI R0, RZ, 0x15, R0 ;  /* 0x00000015ff007819 */ /* 0x000fe80000011600 */
[----:B------:R-:W-:Y:S11]  /*8b30*/  LOP3.LUT P0, RZ, R0, 0x3, R51, 0x48, !PT ;  /* 0x0000000300ff7812 */ /* 0x000ff60007804833 */
[----:B------:R-:W-:Y:S02]  /*8b40*/  @!UPT UIADD3 URZ, UPT, UPT, URZ, URZ, URZ ;  /* 0x000000fffffff290 */ /* 0x000fe4000fffe0ff */
[----:B------:R-:W-:Y:S05]  /*8b50*/  @!P0 BRA `(.L_x_150) ;  /* 0x0000000000408947 */ /* 0x000fea0003800000 */
[----:B------:R-:W2:Y:S01]  /*8b60*/  LDCU.64 UR8, c[0x4][0x70] ;  /* 0x01000e00ff0877ac */ /* 0x000ea20008000a00 */
[----:B------:R-:W-:Y:S01]  /*8b70*/  MOV R3, 0x0 ;  /* 0x0000000000037802 */ /* 0x000fe20000000f00 */
        /* <DEDUP_REMOVED lines=14> */
.L_x_150:
[----:B------:R-:W-:Y:S01]  /*8c60*/  ISETP.NE.AND P0, PT, R61, RZ, PT ;  /* 0x000000ff3d00720c */ /* 0x000fe20003f05270 */
[----:B------:R-:W-:Y:S05]  /*8c70*/  WARPSYNC.ALL ;  /* 0x0000000000007948 */ /* 0x000fea0003800000 */
[----:B------:R-:W-:Y:S01]  /*8c80*/  R2UR UR4, R25 ;  /* 0x00000000190472ca */ /* 0x000fe200000e0000 */
[--C-:B----4-:R-:W-:Y:S01]  /*8c90*/  HADD2.F32 R20, -RZ, R28.reuse.H0_H0 ;  /* 0x2000001cff147230 */ /* 0x110fe20000004100 */
[----:B------:R-:W-:Y:S01]  /*8ca0*/  IADD3 R54, PT, PT, R54, 0x160, RZ ;  /* 0x0000016036367810 */ /* 0x000fe20007ffe0ff */
[----:B------:R-:W-:Y:S01]  /*8cb0*/  HADD2.F32 R21, -RZ, R28.H1_H1 ;  /* 0x3000001cff157230 */ /* 0x000fe20000004100 */
[----:B------:R-:W-:Y:S01]  /*8cc0*/  BSSY.RECONVERGENT B0, `(.L_x_151) ;  /* 0x0000054000007945 */ /* 0x000fe20003800200 */
[--C-:B------:R-:W-:Y:S01]  /*8cd0*/  HADD2.F32 R25, -RZ, R29.reuse.H0_H0 ;  /* 0x2000001dff197230 */ /* 0x100fe20000004100 */
[----:B------:R-:W-:Y:S01]  /*8ce0*/  LOP3.LUT R54, R54, 0xfefffff8, RZ, 0xc0, !PT ;  /* 0xfefffff836367812 */ /* 0x000fe200078ec0ff */
[----:B---3--:R-:W-:Y:S02]  /*8cf0*/  HADD2.F32 R26, -RZ, R29.H1_H1 ;  /* 0x3000001dff1a7230 */ /* 0x008fe40000004100 */
[--C-:B------:R-:W-:Y:S02]  /*8d00*/  HADD2.F32 R28, -RZ, R30.reuse.H0_H0 ;  /* 0x2000001eff1c7230 */ /* 0x100fe40000004100 */
[----:B------:R-:W-:Y:S02]  /*8d10*/  HADD2.F32 R29, -RZ, R30.H1_H1 ;  /* 0x3000001eff1d7230 */ /* 0x000fe40000004100 */
[----:B-1----:R-:W1:Y:S01]  /*8d20*/  LDTM.x16 R4, tmem[UR4+0x30] ;  /* 0x00003004000479ee */ /* 0x002e620008240000 */
[----:B------:R-:W-:Y:S01]  /*8d30*/  NOP ;  /* 0x0000000000007918 */ /* 0x000fe20000000000 */
[----:B-1----:R1:W-:Y:S01]  /*8d40*/  SYNCS.ARRIVE.TRANS64.RED.A1T0 RZ, [R54+URZ], RZ ;  /* 0x000000ff36ff79a7 */ /* 0x0023e200081004ff */
[--C-:B------:R-:W-:Y:S02]  /*8d50*/  HADD2.F32 R30, -RZ, R31.reuse.H0_H0 ;  /* 0x2000001fff1e7230 */ /* 0x100fe40000004100 */
[----:B------:R-:W-:Y:S02]  /*8d60*/  HADD2.F32 R31, -RZ, R31.H1_H1 ;  /* 0x3000001fff1f7230 */ /* 0x000fe40000004100 */
        /* <DEDUP_REMOVED lines=8> */
[C---:B------:R-:W-:Y:S01]  /*8df0*/  FMUL R4, R24.reuse, R4 ;  /* 0x0000000418047220 */ /* 0x040fe20000400000 */
[C---:B------:R-:W-:Y:S01]  /*8e00*/  FMUL R5, R24.reuse, R5 ;  /* 0x0000000518057220 */ /* 0x040fe20000400000 */
[C---:B------:R-:W-:Y:S01]  /*8e10*/  FMUL R6, R24.reuse, R6 ;  /* 0x0000000618067220 */ /* 0x040fe20000400000 */
[C---:B------:R-:W-:Y:S01]  /*8e20*/  FMUL R7, R24.reuse, R7 ;  /* 0x0000000718077220 */ /* 0x040fe20000400000 */
[C---:B------:R-:W-:Y:S01]  /*8e30*/  FFMA R4, R27.reuse, R20, R4 ;  /* 0x000000141b047223 */ /* 0x040fe20000000004 */
        /* <DEDUP_REMOVED lines=15> */
[C---:B------:R-:W-:Y:S01]  /*8f30*/  FMUL R12, R24.reuse, R16 ;  /* 0x00000010180c7220 */ /* 0x040fe20000400000 */
[C---:B------:R-:W-:Y:S01]  /*8f40*/  FFMA R0, R27.reuse, R32, R0 ;  /* 0x000000201b007223 */ /* 0x040fe20000000000 */
[C---:B------:R-:W-:Y:S01]  /*8f50*/  FMUL R13, R24.reuse, R17 ;  /* 0x00000011180d7220 */ /* 0x040fe20000400000 */
[----:B------:R-:W-:Y:S01]  /*8f60*/  FFMA R2, R27, R33, R2 ;  /* 0x000000211b027223 */ /* 0x000fe20000000002 */
[----:B------:R-:W-:Y:S01]  /*8f70*/  F2FP.F16.F32.PACK_AB R4, R5, R4 ;  /* 0x000000040504723e */ /* 0x000fe200000000ff */
[C---:B------:R-:W-:Y:S01]  /*8f80*/  FMUL R14, R24.reuse, R18 ;  /* 0x00000012180e7220 */ /* 0x040fe20000400000 */
[----:B------:R-:W-:Y:S01]  /*8f90*/  FFMA R3, R27, R34, R3 ;  /* 0x000000221b037223 */ /* 0x000fe20000000003 */
[----:B------:R-:W-:Y:S01]  /*8fa0*/  F2FP.F16.F32.PACK_AB R5, R7, R6 ;  /* 0x000000060705723e */ /* 0x000fe200000000ff */
[----:B------:R-:W-:Y:S01]  /*8fb0*/  FFMA R15, R27, R35, R15 ;  /* 0x000000231b0f7223 */ /* 0x000fe2000000000f */
[----:B------:R-:W-:Y:S01]  /*8fc0*/  FMUL R19, R24, R19 ;  /* 0x0000001318137220 */ /* 0x000fe20000400000 */
[----:B------:R-:W-:Y:S01]  /*8fd0*/  F2FP.F16.F32.PACK_AB R6, R9, R8 ;  /* 0x000000080906723e */ /* 0x000fe200000000ff */
[----:B------:R-:W-:Y:S01]  /*8fe0*/  FFMA R12, R27, R36, R12 ;  /* 0x000000241b0c7223 */ /* 0x000fe2000000000c */
[----:B------:R-:W-:Y:S01]  /*8ff0*/  F2FP.F16.F32.PACK_AB R7, R11, R10 ;  /* 0x0000000a0b07723e */ /* 0x000fe200000000ff */
[C---:B------:R-:W-:Y:S01]  /*9000*/  FFMA R13, R27.reuse, R37, R13 ;  /* 0x000000251b0d7223 */ /* 0x040fe2000000000d */
[C---:B------:R-:W-:Y:S01]  /*9010*/  FFMA R14, R27.reuse, R38, R14 ;  /* 0x000000261b0e7223 */ /* 0x040fe2000000000e */
[----:B------:R-:W-:Y:S01]  /*9020*/  FFMA R19, R27, R39, R19 ;  /* 0x000000271b137223 */ /* 0x000fe20000000013 */
[----:B------:R-:W-:Y:S01]  /*9030*/  F2FP.F16.F32.PACK_AB R16, R2, R0 ;  /* 0x000000000210723e */ /* 0x000fe200000000ff */
[----:B------:R1:W-:Y:S01]  /*9040*/  STS.128 [R57+UR43+0x3200], R4 ;  /* 0x0032000439007988 */ /* 0x0003e20008000c2b */
        /* <DEDUP_REMOVED lines=27> */
.L_x_152:
[----:B------:R-:W-:Y:S05]  /*9200*/  BSYNC.RECONVERGENT B0 ;  /* 0x0000000000007941 */ /* 0x000fea0003800200 */
.L_x_151:
[----:B------:R-:W-:Y:S01]  /*9210*/  BAR.SYNC.DEFER_BLOCKING 0x1, 0x80 ;  /* 0x0042000000007b1d */ /* 0x000fe20000010000 */
[----:B------:R-:W-:Y:S01]  /*9220*/  UISETP.NE.AND UP0, UPT, UR52, -0x4, UPT ;  /* 0xfffffffc3400788c */ /* 0x000fe2000bf05270 */
[----:B------:R-:W-:Y:S08]  /*9230*/  IADD3 R22, PT, PT, R22, 0x1, RZ ;  /* 0x0000000116167810 */ /* 0x000ff00007ffe0ff */
[----:B------:R-:W-:Y:S05]  /*9240*/  BRA.U !UP0, `(.L_x_153) ;  /* 0x0000000108287547 */ /* 0x000fea000b800000 */
[----:B------:R-:W-:Y:S01]  /*9250*/  ISETP.NE.AND P0, PT, R62, RZ, PT ;  /* 0x000000ff3e00720c */ /* 0x000fe20003f05270 */
[----:B------:R-:W-:Y:S01]  /*9260*/  IMAD.U32 R2, RZ, RZ, UR46 ;  /* 0x0000002eff027e24 */ /* 0x000fe2000f8e00ff */
[----:B------:R-:W-:Y:S01]  /*9270*/  UIADD3 UR4, UPT, UPT, UR46, 0x1, URZ ;  /* 0x000000012e047890 */ /* 0x000fe2000fffe0ff */
[----:B------:R-:W-:Y:S03]  /*9280*/  IMAD.U32 R0, RZ, RZ, UR47 ;  /* 0x0000002fff007e24 */ /* 0x000fe6000f8e00ff */
[----:B------:R-:W-:Y:S04]  /*9290*/  UISETP.NE.AND UP0, UPT, UR4, 0x4, UPT ;  /* 0x000000040400788c */ /* 0x000fe8000bf05270 */
[----:B------:R-:W-:Y:S03]  /*92a0*/  USEL UR46, UR4, URZ, UP0 ;  /* 0x000000ff042e7287 */ /* 0x000fe60008000000 */
[----:B------:R-:W-:Y:S05]  /*92b0*/  @P0 LEA R2, R2, UR43, 0x3 ;  /* 0x0000002b02020c11 */ /* 0x000fea000f8e18ff */
[----:B------:R-:W-:Y:S05]  /*92c0*/  @P0 VIADD R2, R2, 0xf0 ;  /* 0x000000f002020836 */ /* 0x000fea0000000000 */
[----:B------:R-:W-:Y:S04]  /*92d0*/  @P0 PRMT R0, R0, 0x654, R2 ;  /* 0x0000065400000816 */ /* 0x000fe80000000002 */
[----:B------:R2:W-:Y:S03]  /*92e0*/  @P0 SYNCS.ARRIVE.TRANS64.RED.A1T0 RZ, [R0+URZ], RZ ;  /* 0x000000ff00ff09a7 */ /* 0x0005e600081004ff */
.L_x_153:
[----:B------:R-:W-:Y:S01]  /*92f0*/  R2UR UR4, R52 ;  /* 0x00000000340472ca */ /* 0x000fe200000e0000 */
[----:B------:R-:W-:Y:S01]  /*9300*/  UISETP.NE.AND UP0, UPT, UR62, URZ, UPT ;  /* 0x000000ff3e00728c */ /* 0x000fe2000bf05270 */
[----:B------:R-:W-:Y:S01]  /*9310*/  ISETP.NE.AND P0, PT, R56, 0x2, PT ;  /* 0x000000023800780c */ /* 0x000fe20003f05270 */
[----:B------:R-:W-:Y:S01]  /*9320*/  UIADD3 UR28, UPT, UPT, UR38, UR63, URZ ;  /* 0x0000003f261c7290 */ /* 0x000fe2000fffe0ff */
[----:B------:R-:W-:Y:S01]  /*9330*/  ISETP.NE.AND P1, PT, R22, 0x4, PT ;  /* 0x000000041600780c */ /* 0x000fe20003f25270 */
[----:B------:R-:W-:Y:S01]  /*9340*/  UIADD3 UR52, UPT, UPT, UR52, 0x4, URZ ;  /* 0x0000000434347890 */ /* 0x000fe2000fffe0ff */
[----:B------:R-:W-:Y:S01]  /*9350*/  SEL R2, RZ, 0x1, P0 ;  /* 0x00000001ff027807 */ /* 0x000fe20000000000 */
[----:B------:R-:W-:Y:S01]  /*9360*/  UMOV UR36, UR61 ;  /* 0x0000003d00247c82 */ /* 0x000fe20008000000 */
[----:B--2---:R-:W-:Y:S02]  /*9370*/  SEL R0, RZ, 0x1, P1 ;  /* 0x00000001ff007807 */ /* 0x004fe40000800000 */
[----:B------:R-:W-:Y:S02]  /*9380*/  LOP3.LUT R58, R58, R2, RZ, 0x3c, !PT ;  /* 0x000000023a3a7212 */ /* 0x000fe400078e3cff */
[----:B------:R-:W-:Y:S01]  /*9390*/  LOP3.LUT R59, R59, R0, RZ, 0x3c, !PT ;  /* 0x000000003b3b7212 */ /* 0x000fe200078e3cff */
[----:B------:R-:W-:Y:S01]  /*93a0*/  UIADD3 UR20, UPT, UPT, UR37, UR4, URZ ;  /* 0x0000000425147290 */ /* 0x000fe2000fffe0ff */
[----:B------:R-:W-:Y:S02]  /*93b0*/  SEL R56, R56, RZ, P0 ;  /* 0x000000ff38387207 */ /* 0x000fe40000000000 */
[----:B------:R-:W-:Y:S01]  /*93c0*/  SEL R22, R22, RZ, P1 ;  /* 0x000000ff16167207 */ /* 0x000fe20000800000 */
[----:B------:R-:W-:Y:S08]  /*93d0*/  BRA.U UP0, `(.L_x_154) ;  /* 0xffffffcd00787547 */ /* 0x000ff0000b83ffff */
[----:B------:R-:W2:Y:S01]  /*93e0*/  LDCU.64 UR4, c[0x0][0x888] ;  /* 0x00011100ff0477ac */ /* 0x000ea20008000a00 */
[----:B------:R-:W3:Y:S01]  /*93f0*/  LDCU.64 UR6, c[0x0][0x890] ;  /* 0x00011200ff0677ac */ /* 0x000ee20008000a00 */
[----:B--2---:R-:W-:Y:S02]  /*9400*/  ISETP.NE.U32.AND P2, PT, RZ, UR4, PT ;  /* 0x00000004ff007c0c */ /* 0x004fe4000bf45070 */
[----:B---3--:R-:W-:Y:S02]  /*9410*/  ISETP.NE.U32.AND P1, PT, RZ, UR6, PT ;  /* 0x00000006ff007c0c */ /* 0x008fe4000bf25070 */
[----:B------:R-:W-:Y:S02]  /*9420*/  ISETP.NE.AND.EX P2, PT, RZ, UR5, PT, P2 ;  /* 0x00000005ff007c0c */ /* 0x000fe4000bf45320 */
[----:B------:R-:W-:-:S13]  /*9430*/  ISETP.NE.AND.EX P0, PT, RZ, UR7, PT, P1 ;  /* 0x00000007ff007c0c */ /* 0x000fda000bf05310 */
[----:B------:R-:W-:Y:S05]  /*9440*/  @P2 BRA P0, `(.L_x_155) ;  /* 0x00000000003c2947 */ /* 0x000fea0000000000 */
[----:B------:R-:W-:-:S13]  /*9450*/  ISETP.NE.AND.EX P1, PT, RZ, UR7, PT, P1 ;  /* 0x00000007ff007c0c */ /* 0x000fda000bf25310 */
[----:B------:R-:W-:Y:S05]  /*9460*/  @P1 BRA `(.L_x_156) ;  /* 0x00000000000c1947 */ /* 0x000fea0003800000 */
[----:B------:R-:W-:-:S13]  /*9470*/  FSETP.NEU.AND P0, PT, R27, RZ, PT ;  /* 0x000000ff1b00720b */ /* 0x000fda0003f0d000 */
[----:B------:R-:W-:Y:S05]  /*9480*/  @!P0 EXIT ;  /* 0x000000000000894d */ /* 0x000fea0003800000 */
[----:B------:R-:W-:Y:S05]  /*9490*/  BRA `(.L_x_155) ;  /* 0x0000000000287947 */ /* 0x000fea0003800000 */
.L_x_156:
[----:B------:R-:W-:Y:S01]  /*94a0*/  ISETP.NE.AND P0, PT, R55, RZ, PT ;  /* 0x000000ff3700720c */ /* 0x000fe20003f05270 */
[----:B------:R-:W-:-:S12]  /*94b0*/  BSSY.RECONVERGENT B0, `(.L_x_155) ;  /* 0x0000008000007945 */ /* 0x000fd80003800200 */
[----:B------:R-:W-:Y:S05]  /*94c0*/  @P0 BRA `(.L_x_157) ;  /* 0x0000000000100947 */ /* 0x000fea0003800000 */
[----:B------:R-:W-:-:S04]  /*94d0*/  ISETP.NE.U32.AND P0, PT, RZ, UR4, PT ;  /* 0x00000004ff007c0c */ /* 0x000fc8000bf05070 */
[----:B------:R-:W-:-:S13]  /*94e0*/  ISETP.NE.AND.EX P0, PT, RZ, UR5, PT, P0 ;  /* 0x00000005ff007c0c */ /* 0x000fda000bf05300 */
[----:B------:R-:W-:Y:S05]  /*94f0*/  @!P0 EXIT ;  /* 0x000000000000894d */ /* 0x000fea0003800000 */
[----:B------:R-:W-:Y:S05]  /*9500*/  BRA `(.L_x_158) ;  /* 0x0000000000087947 */ /* 0x000fea0003800000 */
.L_x_157:
[----:B------:R-:W-:-:S13]  /*9510*/  FSETP.NEU.AND P0, PT, R27, RZ, PT ;  /* 0x000000ff1b00720b */ /* 0x000fda0003f0d000 */
[----:B------:R-:W-:Y:S05]  /*9520*/  @!P0 EXIT ;  /* 0x000000000000894d */ /* 0x000fea0003800000 */
.L_x_158:
[----:B------:R-:W-:Y:S05]  /*9530*/  BSYNC.RECONVERGENT B0 ;  /* 0x0000000000007941 */ /* 0x000fea0003800200 */
.L_x_155:
[----:B------:R-:W-:Y:S01]  /*9540*/  ULEA UR6, UR46, UR43, 0x3 ;  /* 0x0000002b2e067291 */ /* 0x000fe2000f8e18ff */
[----:B------:R-:W-:-:S04]  /*9550*/  DEPBAR.LE SB0, 0x0 ;  /* 0x000080000000791a */ /* 0x000fc80000000000 */
[----:B------:R-:W-:-:S04]  /*9560*/  UIADD3 UR6, UPT, UPT, UR6, 0xf0, URZ ;  /* 0x000000f006067890 */ /* 0x000fc8000fffe0ff */
[----:B------:R-:W-:-:S09]  /*9570*/  UPRMT UR6, UR47, 0x654, UR6 ;  /* 0x000006542f067896 */ /* 0x000fd20008000006 */
[----:B------:R-:W-:Y:S01]  /*9580*/  SYNCS.ARRIVE.TRANS64.RED.A1T0 RZ, [UR6], RZ ;  /* 0x000000ffffff79a7 */ /* 0x000fe20008100406 */
[----:B------:R-:W-:Y:S05]  /*9590*/  EXIT ;  /* 0x000000000000794d */ /* 0x000fea0003800000 */
.L_x_25:
[----:B--2---:R2:W3:Y:S02]  /*95a0*/  SYNCS.PHASECHK.TRANS64.TRYWAIT P0, [R0+URZ+0x190], R2 ;  /* 0x00019002000075a7 */ /* 0x0044e400080011ff */
[----:B---3--:R-:W-:Y:S05]  /*95b0*/  @!P0 NANOSLEEP.SYNCS 0x989680 ;  /* 0x009896800000895d */ /* 0x008fea0003900000 */
[----:B------:R-:W3:Y:S02]  /*95c0*/  @!P0 SYNCS.PHASECHK.TRANS64 P0, [R0+URZ+0x190], R2 ;  /* 0x00019002000085a7 */ /* 0x000ee400080010ff */
[----:B---3--:R-:W-:Y:S05]  /*95d0*/  @!P0 BRA `(.L_x_25) ;  /* 0xfffffffc00f08947 */ /* 0x008fea000383ffff */
[----:B------:R-:W-:Y:S05]  /*95e0*/  BRA `(.L_x_159) ;  /* 0xffffff8400b87947 */ /* 0x000fea000383ffff */
.L_x_28:
[----:B-1----:R-:W-:-:S07]  /*95f0*/  MOV R0, UR33 ;  /* 0x0000002100007c02 */ /* 0x002fce0008000f00 */
.L_x_160:
[----:B-1----:R1:W2:Y:S02]  /*9600*/  SYNCS.PHASECHK.TRANS64.TRYWAIT P0, [R0+URZ+0x68], R3 ;  /* 0x00006803000075a7 */ /* 0x0022a400080011ff */
[----:B--2---:R-:W-:Y:S05]  /*9610*/  @!P0 NANOSLEEP.SYNCS 0x989680 ;  /* 0x009896800000895d */ /* 0x004fea0003900000 */
[----:B------:R-:W2:Y:S02]  /*9620*/  @!P0 SYNCS.PHASECHK.TRANS64 P0, [R0+URZ+0x68], R3 ;  /* 0x00006803000085a7 */ /* 0x000ea400080010ff */
[----:B--2---:R-:W-:Y:S05]  /*9630*/  @!P0 BRA `(.L_x_160) ;  /* 0xfffffffc00f08947 */ /* 0x004fea000383ffff */
[----:B------:R-:W-:Y:S05]  /*9640*/  BRA `(.L_x_27) ;  /* 0xffffff8800147947 */ /* 0x000fea000383ffff */
.L_x_35:
[----:B-1----:R-:W-:-:S07]  /*9650*/  MOV R0, UR17 ;  /* 0x0000001100007c02 */ /* 0x002fce0008000f00 */
.L_x_161:
[----:B-1----:R1:W2:Y:S02]  /*9660*/  SYNCS.PHASECHK.TRANS64.TRYWAIT P0, [R0+URZ+0x68], R3 ;  /* 0x00006803000075a7 */ /* 0x0022a400080011ff */
[----:B--2---:R-:W-:Y:S05]  /*9670*/  @!P0 NANOSLEEP.SYNCS 0x989680 ;  /* 0x009896800000895d */ /* 0x004fea0003900000 */
[----:B------:R-:W2:Y:S02]  /*9680*/  @!P0 SYNCS.PHASECHK.TRANS64 P0, [R0+URZ+0x68], R3 ;  /* 0x00006803000085a7 */ /* 0x000ea400080010ff */
[----:B--2---:R-:W-:Y:S05]  /*9690*/  @!P0 BRA `(.L_x_161) ;  /* 0xfffffffc00f08947 */ /* 0x004fea000383ffff */
[----:B------:R-:W-:Y:S05]  /*96a0*/  BRA `(.L_x_34) ;  /* 0xffffff8800e47947 */ /* 0x000fea000383ffff */
.L_x_40:
[----:B-1----:R1:W2:Y:S02]  /*96b0*/  SYNCS.PHASECHK.TRANS64.TRYWAIT P0, [R3+URZ+0x120], R0 ;  /* 0x00012000030075a7 */ /* 0x0022a400080011ff */
[----:B--2---:R-:W-:Y:S05]  /*96c0*/  @!P0 NANOSLEEP.SYNCS 0x989680 ;  /* 0x009896800000895d */ /* 0x004fea0003900000 */
[----:B------:R-:W2:Y:S02]  /*96d0*/  @!P0 SYNCS.PHASECHK.TRANS64 P0, [R3+URZ+0x120], R0 ;  /* 0x00012000030085a7 */ /* 0x000ea400080010ff */
[----:B--2---:R-:W-:Y:S05]  /*96e0*/  @!P0 BRA `(.L_x_40) ;  /* 0xfffffffc00f08947 */ /* 0x004fea000383ffff */
[----:B------:R-:W-:Y:S05]  /*96f0*/  BRA `(.L_x_162) ;  /* 0xffffff8c009c7947 */ /* 0x000fea000383ffff */
.L_x_44:
[----:B------:R-:W-:-:S07]  /*9700*/  MOV R0, UR4 ;  /* 0x0000000400007c02 */ /* 0x000fce0008000f00 */
.L_x_163:
[----:B-1----:R1:W2:Y:S02]  /*9710*/  SYNCS.PHASECHK.TRANS64.TRYWAIT P0, [R0+URZ], R2 ;  /* 0x00000002000075a7 */ /* 0x0022a400080011ff */
[----:B--2---:R-:W-:Y:S05]  /*9720*/  @!P0 NANOSLEEP.SYNCS 0x989680 ;  /* 0x009896800000895d */ /* 0x004fea0003900000 */
[----:B------:R-:W2:Y:S02]  /*9730*/  @!P0 SYNCS.PHASECHK.TRANS64 P0, [R0+URZ], R2 ;  /* 0x00000002000085a7 */ /* 0x000ea400080010ff */
[----:B--2---:R-:W-:Y:S05]  /*9740*/  @!P0 BRA `(.L_x_163) ;  /* 0xfffffffc00f08947 */ /* 0x004fea000383ffff */
[----:B------:R-:W-:Y:S05]  /*9750*/  BRA `(.L_x_164) ;  /* 0xffffff9400447947 */ /* 0x000fea000383ffff */
.L_x_45:
[----:B------:R-:W-:-:S07]  /*9760*/  MOV R0, UR5 ;  /* 0x0000000500007c02 */ /* 0x000fce0008000f00 */
.L_x_165:
[----:B-1----:R1:W2:Y:S02]  /*9770*/  SYNCS.PHASECHK.TRANS64.TRYWAIT P0, [R0+URZ], R3 ;  /* 0x00000003000075a7 */ /* 0x0022a400080011ff */
[----:B--2---:R-:W-:Y:S05]  /*9780*/  @!P0 NANOSLEEP.SYNCS 0x989680 ;  /* 0x009896800000895d */ /* 0x004fea0003900000 */
[----:B------:R-:W2:Y:S02]  /*9790*/  @!P0 SYNCS.PHASECHK.TRANS64 P0, [R0+URZ], R3 ;  /* 0x00000003000085a7 */ /* 0x000ea400080010ff */
[----:B--2---:R-:W-:Y:S05]  /*97a0*/  @!P0 BRA `(.L_x_165) ;  /* 0xfffffffc00f08947 */ /* 0x004fea000383ffff */
[----:B------:R-:W-:Y:S05]  /*97b0*/  BRA `(.L_x_166) ;  /* 0xffffff9400507947 */ /* 0x000fea000383ffff */
.L_x_46:
[----:B------:R-:W-:-:S07]  /*97c0*/  MOV R0, UR5 ;  /* 0x0000000500007c02 */ /* 0x000fce0008000f00 */
.L_x_167:
[----:B-1----:R1:W2:Y:S02]  /*97d0*/  SYNCS.PHASECHK.TRANS64.TRYWAIT P0, [R0+URZ], R3 ;  /* 0x00000003000075a7 */ /* 0x0022a400080011ff */
[----:B--2---:R-:W-:Y:S05]  /*97e0*/  @!P0 NANOSLEEP.SYNCS 0x989680 ;  /* 0x009896800000895d */ /* 0x004fea0003900000 */
[----:B------:R-:W2:Y:S02]  /*97f0*/  @!P0 SYNCS.PHASECHK.TRANS64 P0, [R0+URZ], R3 ;  /* 0x00000003000085a7 */ /* 0x000ea400080010ff */
[----:B--2---:R-:W-:Y:S05]  /*9800*/  @!P0 BRA `(.L_x_167) ;  /* 0xfffffffc00f08947 */ /* 0x004fea000383ffff */
[----:B------:R-:W-:Y:S05]  /*9810*/  BRA `(.L_x_168) ;  /* 0xffffff94005c7947 */ /* 0x000fea000383ffff */
.L_x_47:
[----:B------:R-:W-:-:S07]  /*9820*/  MOV R0, UR5 ;  /* 0x0000000500007c02 */ /* 0x000fce0008000f00 */
.L_x_169:
[----:B-1----:R1:W2:Y:S02]  /*9830*/  SYNCS.PHASECHK.TRANS64.TRYWAIT P0, [R0+URZ], R3 ;  /* 0x00000003000075a7 */ /* 0x0022a400080011ff */
[----:B--2---:R-:W-:Y:S05]  /*9840*/  @!P0 NANOSLEEP.SYNCS 0x989680 ;  /* 0x009896800000895d */ /* 0x004fea0003900000 */
[----:B------:R-:W2:Y:S02]  /*9850*/  @!P0 SYNCS.PHASECHK.TRANS64 P0, [R0+URZ], R3 ;  /* 0x00000003000085a7 */ /* 0x000ea400080010ff */
[----:B--2---:R-:W-:Y:S05]  /*9860*/  @!P0 BRA `(.L_x_169) ;  /* 0xfffffffc00f08947 */ /* 0x004fea000383ffff */
[----:B------:R-:W-:Y:S05]  /*9870*/  BRA `(.L_x_170) ;  /* 0xffffff9400687947 */ /* 0x000fea000383ffff */
.L_x_48:
[----:B------:R-:W-:-:S07]  /*9880*/  MOV R0, UR5 ;  /* 0x0000000500007c02 */ /* 0x000fce0008000f00 */
.L_x_171:
[----:B-1----:R1:W2:Y:S02]  /*9890*/  SYNCS.PHASECHK.TRANS64.TRYWAIT P0, [R0+URZ], R3 ;  /* 0x00000003000075a7 */ /* 0x0022a400080011ff */
[----:B--2---:R-:W-:Y:S05]  /*98a0*/  @!P0 NANOSLEEP.SYNCS 0x989680 ;  /* 0x009896800000895d */ /* 0x004fea0003900000 */
[----:B------:R-:W2:Y:S02]  /*98b0*/  @!P0 SYNCS.PHASECHK.TRANS64 P0, [R0+URZ], R3 ;  /* 0x00000003000085a7 */ /* 0x000ea400080010ff */
[----:B--2---:R-:W-:Y:S05]  /*98c0*/  @!P0 BRA `(.L_x_171) ;  /* 0xfffffffc00f08947 */ /* 0x004fea000383ffff */
[----:B------:R-:W-:Y:S05]  /*98d0*/  BRA `(.L_x_172) ;  /* 0xffffff9400747947 */ /* 0x000fea000383ffff */
.L_x_49:
[----:B------:R-:W-:-:S07]  /*98e0*/  MOV R0, UR5 ;  /* 0x0000000500007c02 */ /* 0x000fce0008000f00 */
.L_x_173:
[----:B-1----:R1:W2:Y:S02]  /*98f0*/  SYNCS.PHASECHK.TRANS64.TRYWAIT P0, [R0+URZ], R3 ;  /* 0x00000003000075a7 */ /* 0x0022a400080011ff */
[----:B--2---:R-:W-:Y:S05]  /*9900*/  @!P0 NANOSLEEP.SYNCS 0x989680 ;  /* 0x009896800000895d */ /* 0x004fea0003900000 */
[----:B------:R-:W2:Y:S02]  /*9910*/  @!P0 SYNCS.PHASECHK.TRANS64 P0, [R0+URZ], R3 ;  /* 0x00000003000085a7 */ /* 0x000ea400080010ff */
[----:B--2---:R-:W-:Y:S05]  /*9920*/  @!P0 BRA `(.L_x_173) ;  /* 0xfffffffc00f08947 */ /* 0x004fea000383ffff */
[----:B------:R-:W-:Y:S05]  /*9930*/  BRA `(.L_x_174) ;  /* 0xffffff9400807947 */ /* 0x000fea000383ffff */
.L_x_50:
[----:B------:R-:W-:-:S07]  /*9940*/  MOV R0, UR5 ;  /* 0x0000000500007c02 */ /* 0x000fce0008000f00 */
.L_x_175:
[----:B-1----:R1:W2:Y:S02]  /*9950*/  SYNCS.PHASECHK.TRANS64.TRYWAIT P0, [R0+URZ], R3 ;  /* 0x00000003000075a7 */ /* 0x0022a400080011ff */
[----:B--2---:R-:W-:Y:S05]  /*9960*/  @!P0 NANOSLEEP.SYNCS 0x989680 ;  /* 0x009896800000895d */ /* 0x004fea0003900000 */
[----:B------:R-:W2:Y:S02]  /*9970*/  @!P0 SYNCS.PHASECHK.TRANS64 P0, [R0+URZ], R3 ;  /* 0x00000003000085a7 */ /* 0x000ea400080010ff */
[----:B--2---:R-:W-:Y:S05]  /*9980*/  @!P0 BRA `(.L_x_175) ;  /* 0xfffffffc00f08947 */ /* 0x004fea000383ffff */
[----:B------:R-:W-:Y:S05]  /*9990*/  BRA `(.L_x_176) ;  /* 0xffffff94008c7947 */ /* 0x000fea000383ffff */
.L_x_51:
[----:B------:R-:W-:-:S07]  /*99a0*/  MOV R0, UR5 ;  /* 0x0000000500007c02 */ /* 0x000fce0008000f00 */
.L_x_177:
[----:B-1----:R1:W2:Y:S02]  /*99b0*/  SYNCS.PHASECHK.TRANS64.TRYWAIT P0, [R0+URZ], R3 ;  /* 0x00000003000075a7 */ /* 0x0022a400080011ff */
[----:B--2---:R-:W-:Y:S05]  /*99c0*/  @!P0 NANOSLEEP.SYNCS 0x989680 ;  /* 0x009896800000895d */ /* 0x004fea0003900000 */
[----:B------:R-:W2:Y:S02]  /*99d0*/  @!P0 SYNCS.PHASECHK.TRANS64 P0, [R0+URZ], R3 ;  /* 0x00000003000085a7 */ /* 0x000ea400080010ff */
[----:B--2---:R-:W-:Y:S05]  /*99e0*/  @!P0 BRA `(.L_x_177) ;  /* 0xfffffffc00f08947 */ /* 0x004fea000383ffff */
[----:B------:R-:W-:Y:S05]  /*99f0*/  BRA `(.L_x_178) ;  /* 0xffffff9400987947 */ /* 0x000fea000383ffff */
.L_x_52:
[----:B------:R-:W-:-:S07]  /*9a00*/  MOV R0, UR5 ;  /* 0x0000000500007c02 */ /* 0x000fce0008000f00 */
.L_x_179:
[----:B-1----:R1:W2:Y:S02]  /*9a10*/  SYNCS.PHASECHK.TRANS64.TRYWAIT P0, [R0+URZ], R3 ;  /* 0x00000003000075a7 */ /* 0x0022a400080011ff */
[----:B--2---:R-:W-:Y:S05]  /*9a20*/  @!P0 NANOSLEEP.SYNCS 0x989680 ;  /* 0x009896800000895d */ /* 0x004fea0003900000 */
[----:B------:R-:W2:Y:S02]  /*9a30*/  @!P0 SYNCS.PHASECHK.TRANS64 P0, [R0+URZ], R3 ;  /* 0x00000003000085a7 */ /* 0x000ea400080010ff */
[----:B--2---:R-:W-:Y:S05]  /*9a40*/  @!P0 BRA `(.L_x_179) ;  /* 0xfffffffc00f08947 */ /* 0x004fea000383ffff */
[----:B------:R-:W-:Y:S05]  /*9a50*/  BRA `(.L_x_180) ;  /* 0xffffff9400a47947 */ /* 0x000fea000383ffff */
.L_x_53:
[----:B------:R-:W-:-:S07]  /*9a60*/  MOV R0, UR5 ;  /* 0x0000000500007c02 */ /* 0x000fce0008000f00 */
.L_x_181:
[----:B-1----:R1:W2:Y:S02]  /*9a70*/  SYNCS.PHASECHK.TRANS64.TRYWAIT P0, [R0+URZ], R3 ;  /* 0x00000003000075a7 */ /* 0x0022a400080011ff */
[----:B--2---:R-:W-:Y:S05]  /*9a80*/  @!P0 NANOSLEEP.SYNCS 0x989680 ;  /* 0x009896800000895d */ /* 0x004fea0003900000 */
[----:B------:R-:W2:Y:S02]  /*9a90*/  @!P0 SYNCS.PHASECHK.TRANS64 P0, [R0+URZ], R3 ;  /* 0x00000003000085a7 */ /* 0x000ea400080010ff */
[----:B--2---:R-:W-:Y:S05]  /*9aa0*/  @!P0 BRA `(.L_x_181) ;  /* 0xfffffffc00f08947 */ /* 0x004fea000383ffff */
[----:B------:R-:W-:Y:S05]  /*9ab0*/  BRA `(.L_x_182) ;  /* 0xffffff9400b07947 */ /* 0x000fea000383ffff */
.L_x_54:
[----:B------:R-:W-:-:S07]  /*9ac0*/  MOV R0, UR5 ;  /* 0x0000000500007c02 */ /* 0x000fce0008000f00 */
.L_x_183:
[----:B-1----:R1:W2:Y:S02]  /*9ad0*/  SYNCS.PHASECHK.TRANS64.TRYWAIT P0, [R0+URZ], R3 ;  /* 0x00000003000075a7 */ /* 0x0022a400080011ff */
[----:B--2---:R-:W-:Y:S05]  /*9ae0*/  @!P0 NANOSLEEP.SYNCS 0x989680 ;  /* 0x009896800000895d */ /* 0x004fea0003900000 */
[----:B------:R-:W2:Y:S02]  /*9af0*/  @!P0 SYNCS.PHASECHK.TRANS64 P0, [R0+URZ], R3 ;  /* 0x00000003000085a7 */ /* 0x000ea400080010ff */
[----:B--2---:R-:W-:Y:S05]  /*9b00*/  @!P0 BRA `(.L_x_183) ;  /* 0xfffffffc00f08947 */ /* 0x004fea000383ffff */
[----:B------:R-:W-:Y:S05]  /*9b10*/  BRA `(.L_x_184) ;  /* 0xffffff9400bc7947 */ /* 0x000fea000383ffff */
.L_x_55:
[----:B------:R-:W-:-:S07]  /*9b20*/  MOV R0, UR5 ;  /* 0x0000000500007c02 */ /* 0x000fce0008000f00 */
.L_x_185:
[----:B-1----:R1:W2:Y:S02]  /*9b30*/  SYNCS.PHASECHK.TRANS64.TRYWAIT P0, [R0+URZ], R3 ;  /* 0x00000003000075a7 */ /* 0x0022a400080011ff */
[----:B--2---:R-:W-:Y:S05]  /*9b40*/  @!P0 NANOSLEEP.SYNCS 0x989680 ;  /* 0x009896800000895d */ /* 0x004fea0003900000 */
[----:B------:R-:W2:Y:S02]  /*9b50*/  @!P0 SYNCS.PHASECHK.TRANS64 P0, [R0+URZ], R3 ;  /* 0x00000003000085a7 */ /* 0x000ea400080010ff */
[----:B--2---:R-:W-:Y:S05]  /*9b60*/  @!P0 BRA `(.L_x_185) ;  /* 0xfffffffc00f08947 */ /* 0x004fea000383ffff */
[----:B------:R-:W-:Y:S05]  /*9b70*/  BRA `(.L_x_186) ;  /* 0xffffff9400c87947 */ /* 0x000fea000383ffff */
.L_x_58:
[----:B--2---:R2:W3:Y:S02]  /*9b80*/  SYNCS.PHASECHK.TRANS64.TRYWAIT P0, [R2+URZ+0x180], R4 ;  /* 0x00018004020075a7 */ /* 0x0044e400080011ff */
[----:B---3--:R-:W-:Y:S05]  /*9b90*/  @!P0 NANOSLEEP.SYNCS 0x989680 ;  /* 0x009896800000895d */ /* 0x008fea0003900000 */
[----:B------:R-:W3:Y:S02]  /*9ba0*/  @!P0 SYNCS.PHASECHK.TRANS64 P0, [R2+URZ+0x180], R4 ;  /* 0x00018004020085a7 */ /* 0x000ee400080010ff */
[----:B---3--:R-:W-:Y:S05]  /*9bb0*/  @!P0 BRA `(.L_x_58) ;  /* 0xfffffffc00f08947 */ /* 0x008fea000383ffff */
[----:B------:R-:W-:Y:S05]  /*9bc0*/  BRA `(.L_x_187) ;  /* 0xffffff9800247947 */ /* 0x000fea000383ffff */
.L_x_59:
[----:B------:R-:W-:-:S07]  /*9bd0*/  MOV R2, UR4 ;  /* 0x0000000400027c02 */ /* 0x000fce0008000f00 */
.L_x_188:
[----:B--2---:R2:W3:Y:S02]  /*9be0*/  SYNCS.PHASECHK.TRANS64.TRYWAIT P0, [R2+URZ+0x130], R5 ;  /* 0x00013005020075a7 */ /* 0x0044e400080011ff */
[----:B---3--:R-:W-:Y:S05]  /*9bf0*/  @!P0 NANOSLEEP.SYNCS 0x989680 ;  /* 0x009896800000895d */ /* 0x008fea0003900000 */
[----:B------:R-:W3:Y:S02]  /*9c00*/  @!P0 SYNCS.PHASECHK.TRANS64 P0, [R2+URZ+0x130], R5 ;  /* 0x00013005020085a7 */ /* 0x000ee400080010ff */
[----:B---3--:R-:W-:Y:S05]  /*9c10*/  @!P0 BRA `(.L_x_188) ;  /* 0xfffffffc00f08947 */ /* 0x008fea000383ffff */
[----:B------:R-:W-:Y:S05]  /*9c20*/  BRA `(.L_x_189) ;  /* 0xffffff9800347947 */ /* 0x000fea000383ffff */
.L_x_60:
[----:B--2---:R2:W3:Y:S02]  /*9c30*/  SYNCS.PHASECHK.TRANS64.TRYWAIT P1, [R2+URZ+0x120], R4 ;  /* 0x00012004020075a7 */ /* 0x0044e400080211ff */
[----:B---3--:R-:W-:Y:S05]  /*9c40*/  @!P1 NANOSLEEP.SYNCS 0x989680 ;  /* 0x009896800000995d */ /* 0x008fea0003900000 */
[----:B------:R-:W3:Y:S02]  /*9c50*/  @!P1 SYNCS.PHASECHK.TRANS64 P1, [R2+URZ+0x120], R4 ;  /* 0x00012004020095a7 */ /* 0x000ee400080210ff */
[----:B---3--:R-:W-:Y:S05]  /*9c60*/  @!P1 BRA `(.L_x_60) ;  /* 0xfffffffc00f09947 */ /* 0x008fea000383ffff */
[----:B------:R-:W-:Y:S05]  /*9c70*/  BRA `(.L_x_190) ;  /* 0xffffff9800647947 */ /* 0x000fea000383ffff */
.L_x_63:
[----:B------:R-:W-:-:S07]  /*9c80*/  MOV R0, UR4 ;  /* 0x0000000400007c02 */ /* 0x000fce0008000f00 */
.L_x_191:
[----:B--2---:R2:W3:Y:S02]  /*9c90*/  SYNCS.PHASECHK.TRANS64.TRYWAIT P0, [R0+URZ+0x130], R2 ;  /* 0x00013002000075a7 */ /* 0x0044e400080011ff */
[----:B---3--:R-:W-:Y:S05]  /*9ca0*/  @!P0 NANOSLEEP.SYNCS 0x989680 ;  /* 0x009896800000895d */ /* 0x008fea0003900000 */
[----:B------:R-:W3:Y:S02]  /*9cb0*/  @!P0 SYNCS.PHASECHK.TRANS64 P0, [R0+URZ+0x130], R2 ;  /* 0x00013002000085a7 */ /* 0x000ee400080010ff */
[----:B---3--:R-:W-:Y:S05]  /*9cc0*/  @!P0 BRA `(.L_x_191) ;  /* 0xfffffffc00f08947 */ /* 0x008fea000383ffff */
[----:B------:R-:W-:Y:S05]  /*9cd0*/  BRA `(.L_x_62) ;  /* 0xffffff9800b87947 */ /* 0x000fea000383ffff */
.L_x_72:
[----:B--2---:R-:W-:-:S04]  /*9ce0*/  MOV R5, UR5 ;  /* 0x0000000500057c02 */ /* 0x004fc80008000f00 */
[----:B------:R2:W3:Y:S03]  /*9cf0*/  SYNCS.PHASECHK.TRANS64.TRYWAIT P0, [R5+URZ+0x8], R6 ;  /* 0x00000806050075a7 */ /* 0x0004e600080011ff */
[----:B---3--:R-:W-:Y:S05]  /*9d00*/  @!P0 NANOSLEEP.SYNCS 0x989680 ;  /* 0x009896800000895d */ /* 0x008fea0003900000 */
[----:B------:R-:W3:Y:S02]  /*9d10*/  @!P0 SYNCS.PHASECHK.TRANS64 P0, [R5+URZ+0x8], R6 ;  /* 0x00000806050085a7 */ /* 0x000ee400080010ff */
[----:B---3--:R-:W-:Y:S05]  /*9d20*/  @!P0 BRA `(.L_x_72) ;  /* 0xfffffffc00ec8947 */ /* 0x008fea000383ffff */
[----:B------:R-:W-:Y:S05]  /*9d30*/  BRA `(.L_x_71) ;  /* 0xffffff9c006c7947 */ /* 0x000fea000383ffff */
.L_x_74:
[----:B------:R-:W-:Y:S01]  /*9d40*/  BSSY B0, `(.L_x_192) ;  /* 0x0000006000007945 */ /* 0x000fe20003800000 */
[----:B------:R-:W-:-:S07]  /*9d50*/  MOV R15, 0xffffffff ;  /* 0xffffffff000f7802 */ /* 0x000fce0000000f00 */
[----:B-12--5:R-:W-:Y:S05]  /*9d60*/  WARPSYNC.COLLECTIVE R15, `(.L_x_193) ;  /* 0x000000000f0c7348 */ /* 0x026fea0003c00000 */
[----:B------:R-:W-:Y:S02]  /*9d70*/  ELECT P6, UR79, PT ;  /* 0x00000000004f782f */ /* 0x000fe400038c0000 */
[----:B------:R-:W-:Y:S01]  /*9d80*/  MOV R14, UR79 ;  /* 0x0000004f000e7c02 */ /* 0x000fe20008000f00 */
[----:B-12--5:R-:W-:Y:S10]  /*9d90*/  ENDCOLLECTIVE ;  /* 0x000000000000791b */ /* 0x026ff40003800000 */
.L_x_193:
[----:B------:R-:W-:Y:S05]  /*9da0*/  BSYNC B0 ;  /* 0x0000000000007941 */ /* 0x000fea0003800000 */
.L_x_192:
[----:B------:R-:W-:Y:S05]  /*9db0*/  BRA `(.L_x_194) ;  /* 0xffffff9c009c7947 */ /* 0x000fea000383ffff */
.L_x_76:
[----:B--2---:R-:W-:-:S04]  /*9dc0*/  MOV R0, UR5 ;  /* 0x0000000500007c02 */ /* 0x004fc80008000f00 */
[----:B------:R2:W3:Y:S03]  /*9dd0*/  SYNCS.PHASECHK.TRANS64.TRYWAIT P0, [R0+URZ+0x8], R4 ;  /* 0x00000804000075a7 */ /* 0x0004e600080011ff */
[----:B---3--:R-:W-:Y:S05]  /*9de0*/  @!P0 NANOSLEEP.SYNCS 0x989680 ;  /* 0x009896800000895d */ /* 0x008fea0003900000 */
[----:B------:R-:W3:Y:S02]  /*9df0*/  @!P0 SYNCS.PHASECHK.TRANS64 P0, [R0+URZ+0x8], R4 ;  /* 0x00000804000085a7 */ /* 0x000ee400080010ff */
[----:B---3--:R-:W-:Y:S05]  /*9e00*/  @!P0 BRA `(.L_x_76) ;  /* 0xfffffffc00ec8947 */ /* 0x008fea000383ffff */
[----:B------:R-:W-:Y:S05]  /*9e10*/  BRA `(.L_x_75) ;  /* 0xffffff9c00a07947 */ /* 0x000fea000383ffff */
.L_x_77:
[----:B-1----:R1:W2:Y:S02]  /*9e20*/  SYNCS.PHASECHK.TRANS64.TRYWAIT P0, [R0+URZ+0x120], R4 ;  /* 0x00012004000075a7 */ /* 0x0022a400080011ff */
[----:B--2---:R-:W-:Y:S05]  /*9e30*/  @!P0 NANOSLEEP.SYNCS 0x989680 ;  /* 0x009896800000895d */ /* 0x004fea0003900000 */
[----:B------:R-:W2:Y:S02]  /*9e40*/  @!P0 SYNCS.PHASECHK.TRANS64 P0, [R0+URZ+0x120], R4 ;  /* 0x00012004000085a7 */ /* 0x000ea400080010ff */
[----:B--2---:R-:W-:Y:S05]  /*9e50*/  @!P0 BRA `(.L_x_77) ;  /* 0xfffffffc00f08947 */ /* 0x004fea000383ffff */
[----:B------:R-:W-:Y:S05]  /*9e60*/  BRA `(.L_x_195) ;  /* 0xffffffa000887947 */ /* 0x000fea000383ffff */
.L_x_79:
[----:B------:R-:W-:-:S07]  /*9e70*/  MOV R0, UR31 ;  /* 0x0000001f00007c02 */ /* 0x000fce0008000f00 */
.L_x_196:
[----:B-1----:R1:W2:Y:S02]  /*9e80*/  SYNCS.PHASECHK.TRANS64.TRYWAIT P0, [R0+URZ+0x160], R4 ;  /* 0x00016004000075a7 */ /* 0x0022a400080011ff */
[----:B--2---:R-:W-:Y:S05]  /*9e90*/  @!P0 NANOSLEEP.SYNCS 0x989680 ;  /* 0x009896800000895d */ /* 0x004fea0003900000 */
[----:B------:R-:W2:Y:S02]  /*9ea0*/  @!P0 SYNCS.PHASECHK.TRANS64 P0, [R0+URZ+0x160], R4 ;  /* 0x00016004000085a7 */ /* 0x000ea400080010ff */
[----:B--2---:R-:W-:Y:S05]  /*9eb0*/  @!P0 BRA `(.L_x_196) ;  /* 0xfffffffc00f08947 */ /* 0x004fea000383ffff */
[----:B------:R-:W-:Y:S05]  /*9ec0*/  BRA `(.L_x_197) ;  /* 0xffffffa000d47947 */ /* 0x000fea000383ffff */
.L_x_82:
[----:B------:R-:W-:Y:S07]  /*9ed0*/  MOV R0, UR5 ;  /* 0x0000000500007c02 */ /* 0x000fee0008000f00 */
.L_x_198:
[----:B-1----:R1:W2:Y:S02]  /*9ee0*/  SYNCS.PHASECHK.TRANS64.TRYWAIT P0, [R0+URZ], R4 ;  /* 0x00000004000075a7 */ /* 0x0022a400080011ff */
[----:B--2---:R-:W-:Y:S05]  /*9ef0*/  @!P0 NANOSLEEP.SYNCS 0x989680 ;  /* 0x009896800000895d */ /* 0x004fea0003900000 */
[----:B------:R-:W2:Y:S02]  /*9f00*/  @!P0 SYNCS.PHASECHK.TRANS64 P0, [R0+URZ], R4 ;  /* 0x00000004000085a7 */ /* 0x000ea400080010ff */
[----:B--2---:R-:W-:Y:S05]  /*9f10*/  @!P0 BRA `(.L_x_198) ;  /* 0xfffffffc00f08947 */ /* 0x004fea000383ffff */
[----:B------:R-:W-:Y:S05]  /*9f20*/  BRA `(.L_x_81) ;  /* 0xffffffa000e87947 */ /* 0x000fea000383ffff */
.L_x_86:
[----:B-1----:R-:W-:-:S07]  /*9f30*/  MOV R0, UR4 ;  /* 0x0000000400007c02 */ /* 0x002fce0008000f00 */
.L_x_199:
[----:B-1----:R1:W2:Y:S02]  /*9f40*/  SYNCS.PHASECHK.TRANS64.TRYWAIT P0, [R0+URZ], R2 ;  /* 0x00000002000075a7 */ /* 0x0022a400080011ff */
[----:B--2---:R-:W-:Y:S05]  /*9f50*/  @!P0 NANOSLEEP.SYNCS 0x989680 ;  /* 0x009896800000895d */ /* 0x004fea0003900000 */
[----:B------:R-:W2:Y:S02]  /*9f60*/  @!P0 SYNCS.PHASECHK.TRANS64 P0, [R0+URZ], R2 ;  /* 0x00000002000085a7 */ /* 0x000ea400080010ff */
[----:B--2---:R-:W-:Y:S05]  /*9f70*/  @!P0 BRA `(.L_x_199) ;  /* 0xfffffffc00f08947 */ /* 0x004fea000383ffff */
[----:B------:R-:W-:Y:S05]  /*9f80*/  BRA `(.L_x_200) ;  /* 0xffffffa400dc7947 */ /* 0x000fea000383ffff */
.L_x_87:
[----:B------:R-:W-:-:S07]  /*9f90*/  MOV R0, UR5 ;  /* 0x0000000500007c02 */ /* 0x000fce0008000f00 */
.L_x_201:
[----:B-1----:R1:W2:Y:S02]  /*9fa0*/  SYNCS.PHASECHK.TRANS64.TRYWAIT P0, [R0+URZ], R3 ;  /* 0x00000003000075a7 */ /* 0x0022a400080011ff */
[----:B--2---:R-:W-:Y:S05]  /*9fb0*/  @!P0 NANOSLEEP.SYNCS 0x989680 ;  /* 0x009896800000895d */ /* 0x004fea0003900000 */
[----:B------:R-:W2:Y:S02]  /*9fc0*/  @!P0 SYNCS.PHASECHK.TRANS64 P0, [R0+URZ], R3 ;  /* 0x00000003000085a7 */ /* 0x000ea400080010ff */
[----:B--2---:R-:W-:Y:S05]  /*9fd0*/  @!P0 BRA `(.L_x_201) ;  /* 0xfffffffc00f08947 */ /* 0x004fea000383ffff */
[----:B------:R-:W-:Y:S05]  /*9fe0*/  BRA `(.L_x_202) ;  /* 0xffffffa400e87947 */ /* 0x000fea000383ffff */
.L_x_88:
[----:B------:R-:W-:-:S07]  /*9ff0*/  MOV R0, UR5 ;  /* 0x0000000500007c02 */ /* 0x000fce0008000f00 */
.L_x_203:
[----:B-1----:R1:W2:Y:S02]  /*a000*/  SYNCS.PHASECHK.TRANS64.TRYWAIT P0, [R0+URZ], R3 ;  /* 0x00000003000075a7 */ /* 0x0022a400080011ff */
[----:B--2---:R-:W-:Y:S05]  /*a010*/  @!P0 NANOSLEEP.SYNCS 0x989680 ;  /* 0x009896800000895d */ /* 0x004fea0003900000 */
[----:B------:R-:W2:Y:S02]  /*a020*/  @!P0 SYNCS.PHASECHK.TRANS64 P0, [R0+URZ], R3 ;  /* 0x00000003000085a7 */ /* 0x000ea400080010ff */
[----:B--2---:R-:W-:Y:S05]  /*a030*/  @!P0 BRA `(.L_x_203) ;  /* 0xfffffffc00f08947 */ /* 0x004fea000383ffff */
[----:B------:R-:W-:Y:S05]  /*a040*/  BRA `(.L_x_204) ;  /* 0xffffffa400f47947 */ /* 0x000fea000383ffff */
.L_x_91:
[----:B------:R-:W-:-:S07]  /*a050*/  MOV R0, UR26 ;  /* 0x0000001a00007c02 */ /* 0x000fce0008000f00 */
.L_x_205:
[----:B-1----:R1:W2:Y:S02]  /*a060*/  SYNCS.PHASECHK.TRANS64.TRYWAIT P1, [R0+URZ+0x1a0], R2 ;  /* 0x0001a002000075a7 */ /* 0x0022a400080211ff */
[----:B--2---:R-:W-:Y:S05]  /*a070*/  @!P1 NANOSLEEP.SYNCS 0x989680 ;  /* 0x009896800000995d */ /* 0x004fea0003900000 */
[----:B------:R-:W2:Y:S02]  /*a080*/  @!P1 SYNCS.PHASECHK.TRANS64 P1, [R0+URZ+0x1a0], R2 ;  /* 0x0001a002000095a7 */ /* 0x000ea400080210ff */
[----:B--2---:R-:W-:Y:S05]  /*a090*/  @!P1 BRA `(.L_x_205) ;  /* 0xfffffffc00f09947 */ /* 0x004fea000383ffff */
[----:B------:R-:W-:Y:S05]  /*a0a0*/  BRA `(.L_x_206) ;  /* 0xffffffa800407947 */ /* 0x000fea000383ffff */
.L_x_96:
[----:B---3--:R3:W4:Y:S02]  /*a0b0*/  SYNCS.PHASECHK.TRANS64.TRYWAIT P0, [R12+URZ+0x120], R0 ;  /* 0x000120000c0075a7 */ /* 0x00872400080011ff */
[----:B----4-:R-:W-:Y:S05]  /*a0c0*/  @!P0 NANOSLEEP.SYNCS 0x989680 ;  /* 0x009896800000895d */ /* 0x010fea0003900000 */
[----:B------:R-:W4:Y:S02]  /*a0d0*/  @!P0 SYNCS.PHASECHK.TRANS64 P0, [R12+URZ+0x120], R0 ;  /* 0x000120000c0085a7 */ /* 0x000f2400080010ff */
[----:B----4-:R-:W-:Y:S05]  /*a0e0*/  @!P0 BRA `(.L_x_96) ;  /* 0xfffffffc00f08947 */ /* 0x010fea000383ffff */
[----:B------:R-:W-:Y:S05]  /*a0f0*/  BRA `(.L_x_207) ;  /* 0xffffffac00687947 */ /* 0x000fea000383ffff */
.L_x_99:
[----:B-1----:R-:W-:Y:S07]  /*a100*/  MOV R0, UR21 ;  /* 0x0000001500007c02 */ /* 0x002fee0008000f00 */
.L_x_208:
[----:B-1----:R1:W3:Y:S02]  /*a110*/  SYNCS.PHASECHK.TRANS64.TRYWAIT P2, [R0+URZ+0x118], R6 ;  /* 0x00011806000075a7 */ /* 0x0022e400080411ff */
[----:B---3--:R-:W-:Y:S05]  /*a120*/  @!P2 NANOSLEEP.SYNCS 0x989680 ;  /* 0x009896800000a95d */ /* 0x008fea0003900000 */
[----:B------:R-:W3:Y:S02]  /*a130*/  @!P2 SYNCS.PHASECHK.TRANS64 P2, [R0+URZ+0x118], R6 ;  /* 0x000118060000a5a7 */ /* 0x000ee400080410ff */
[----:B---3--:R-:W-:Y:S05]  /*a140*/  @!P2 BRA `(.L_x_208) ;  /* 0xfffffffc00f0a947 */ /* 0x008fea000383ffff */
[----:B------:R-:W-:Y:S05]  /*a150*/  BRA `(.L_x_98) ;  /* 0xffffffb000d07947 */ /* 0x000fea000383ffff */
.L_x_102:
[----:B------:R-:W-:Y:S07]  /*a160*/  MOV R0, UR21 ;  /* 0x0000001500007c02 */ /* 0x000fee0008000f00 */
.L_x_209:
[----:B-1----:R1:W3:Y:S02]  /*a170*/  SYNCS.PHASECHK.TRANS64.TRYWAIT P0, [R0+URZ+0xf0], R9 ;  /* 0x0000f009000075a7 */ /* 0x0022e400080011ff */
[----:B---3--:R-:W-:Y:S05]  /*a180*/  @!P0 NANOSLEEP.SYNCS 0x989680 ;  /* 0x009896800000895d */ /* 0x008fea0003900000 */
[----:B------:R-:W3:Y:S02]  /*a190*/  @!P0 SYNCS.PHASECHK.TRANS64 P0, [R0+URZ+0xf0], R9 ;  /* 0x0000f009000085a7 */ /* 0x000ee400080010ff */
[----:B---3--:R-:W-:Y:S05]  /*a1a0*/  @!P0 BRA `(.L_x_209) ;  /* 0xfffffffc00f08947 */ /* 0x008fea000383ffff */
[----:B------:R-:W-:Y:S05]  /*a1b0*/  BRA `(.L_x_210) ;  /* 0xffffffb4002c7947 */ /* 0x000fea000383ffff */
.L_x_103:
[----:B------:R-:W-:Y:S07]  /*a1c0*/  MOV R0, UR21 ;  /* 0x0000001500007c02 */ /* 0x000fee0008000f00 */
.L_x_211:
[----:B-1----:R1:W3:Y:S02]  /*a1d0*/  SYNCS.PHASECHK.TRANS64.TRYWAIT P0, [R0+URZ+0xf8], R9 ;  /* 0x0000f809000075a7 */ /* 0x0022e400080011ff */
[----:B---3--:R-:W-:Y:S05]  /*a1e0*/  @!P0 NANOSLEEP.SYNCS 0x989680 ;  /* 0x009896800000895d */ /* 0x008fea0003900000 */
[----:B------:R-:W3:Y:S02]  /*a1f0*/  @!P0 SYNCS.PHASECHK.TRANS64 P0, [R0+URZ+0xf8], R9 ;  /* 0x0000f809000085a7 */ /* 0x000ee400080010ff */
[----:B---3--:R-:W-:Y:S05]  /*a200*/  @!P0 BRA `(.L_x_211) ;  /* 0xfffffffc00f08947 */ /* 0x008fea000383ffff */
[----:B------:R-:W-:Y:S05]  /*a210*/  BRA `(.L_x_212) ;  /* 0xffffffb400887947 */ /* 0x000fea000383ffff */
.L_x_104:
[----:B------:R-:W-:Y:S07]  /*a220*/  MOV R0, UR21 ;  /* 0x0000001500007c02 */ /* 0x000fee0008000f00 */
.L_x_213:
[----:B-1----:R1:W3:Y:S02]  /*a230*/  SYNCS.PHASECHK.TRANS64.TRYWAIT P0, [R0+URZ+0x100], R9 ;  /* 0x00010009000075a7 */ /* 0x0022e400080011ff */
[----:B---3--:R-:W-:Y:S05]  /*a240*/  @!P0 NANOSLEEP.SYNCS 0x989680 ;  /* 0x009896800000895d */ /* 0x008fea0003900000 */
[----:B------:R-:W3:Y:S02]  /*a250*/  @!P0 SYNCS.PHASECHK.TRANS64 P0, [R0+URZ+0x100], R9 ;  /* 0x00010009000085a7 */ /* 0x000ee400080010ff */
[----:B---3--:R-:W-:Y:S05]  /*a260*/  @!P0 BRA `(.L_x_213) ;  /* 0xfffffffc00f08947 */ /* 0x008fea000383ffff */
[----:B------:R-:W-:Y:S05]  /*a270*/  BRA `(.L_x_214) ;  /* 0xffffffb400e47947 */ /* 0x000fea000383ffff */
.L_x_105:
[----:B------:R-:W-:Y:S07]  /*a280*/  MOV R0, UR21 ;  /* 0x0000001500007c02 */ /* 0x000fee0008000f00 */
.L_x_215:
[----:B-1----:R1:W3:Y:S02]  /*a290*/  SYNCS.PHASECHK.TRANS64.TRYWAIT P0, [R0+URZ+0x108], R9 ;  /* 0x00010809000075a7 */ /* 0x0022e400080011ff */
[----:B---3--:R-:W-:Y:S05]  /*a2a0*/  @!P0 NANOSLEEP.SYNCS 0x989680 ;  /* 0x009896800000895d */ /* 0x008fea0003900000 */
[----:B------:R-:W3:Y:S02]  /*a2b0*/  @!P0 SYNCS.PHASECHK.TRANS64 P0, [R0+URZ+0x108], R9 ;  /* 0x00010809000085a7 */ /* 0x000ee400080010ff */
[----:B---3--:R-:W-:Y:S05]  /*a2c0*/  @!P0 BRA `(.L_x_215) ;  /* 0xfffffffc00f08947 */ /* 0x008fea000383ffff */
[----:B------:R-:W-:Y:S05]  /*a2d0*/  BRA `(.L_x_216) ;  /* 0xffffffb800407947 */ /* 0x000fea000383ffff */
.L_x_107:
[----:B------:R-:W-:-:S07]  /*a2e0*/  MOV R0, UR21 ;  /* 0x0000001500007c02 */ /* 0x000fce0008000f00 */
.L_x_217:
[----:B-1----:R1:W4:Y:S02]  /*a2f0*/  SYNCS.PHASECHK.TRANS64.TRYWAIT P0, [R0+URZ+0xf0], R2 ;  /* 0x0000f002000075a7 */ /* 0x00232400080011ff */
[----:B----4-:R-:W-:Y:S05]  /*a300*/  @!P0 NANOSLEEP.SYNCS 0x989680 ;  /* 0x009896800000895d */ /* 0x010fea0003900000 */
[----:B------:R-:W4:Y:S02]  /*a310*/  @!P0 SYNCS.PHASECHK.TRANS64 P0, [R0+URZ+0xf0], R2 ;  /* 0x0000f002000085a7 */ /* 0x000f2400080010ff */
[----:B----4-:R-:W-:Y:S05]  /*a320*/  @!P0 BRA `(.L_x_217) ;  /* 0xfffffffc00f08947 */ /* 0x010fea000383ffff */
[----:B------:R-:W-:Y:S05]  /*a330*/  BRA `(.L_x_218) ;  /* 0xffffffb800cc7947 */ /* 0x000fea000383ffff */
.L_x_108:
[----:B-1----:R-:W-:-:S07]  /*a340*/  MOV R0, UR21 ;  /* 0x0000001500007c02 */ /* 0x002fce0008000f00 */
.L_x_219:
[----:B-1----:R1:W4:Y:S02]  /*a350*/  SYNCS.PHASECHK.TRANS64.TRYWAIT P0, [R0+URZ+0xf8], R2 ;  /* 0x0000f802000075a7 */ /* 0x00232400080011ff */
[----:B----4-:R-:W-:Y:S05]  /*a360*/  @!P0 NANOSLEEP.SYNCS 0x989680 ;  /* 0x009896800000895d */ /* 0x010fea0003900000 */
[----:B------:R-:W4:Y:S02]  /*a370*/  @!P0 SYNCS.PHASECHK.TRANS64 P0, [R0+URZ+0xf8], R2 ;  /* 0x0000f802000085a7 */ /* 0x000f2400080010ff */
[----:B----4-:R-:W-:Y:S05]  /*a380*/  @!P0 BRA `(.L_x_219) ;  /* 0xfffffffc00f08947 */ /* 0x010fea000383ffff */
[----:B------:R-:W-:Y:S05]  /*a390*/  BRA `(.L_x_220) ;  /* 0xffffffb800bc7947 */ /* 0x000fea000383ffff */
.L_x_109:
[----:B-1----:R-:W-:-:S07]  /*a3a0*/  MOV R0, UR21 ;  /* 0x0000001500007c02 */ /* 0x002fce0008000f00 */
.L_x_221:
[----:B-1----:R1:W4:Y:S02]  /*a3b0*/  SYNCS.PHASECHK.TRANS64.TRYWAIT P0, [R0+URZ+0x100], R2 ;  /* 0x00010002000075a7 */ /* 0x00232400080011ff */
[----:B----4-:R-:W-:Y:S05]  /*a3c0*/  @!P0 NANOSLEEP.SYNCS 0x989680 ;  /* 0x009896800000895d */ /* 0x010fea0003900000 */
[----:B------:R-:W4:Y:S02]  /*a3d0*/  @!P0 SYNCS.PHASECHK.TRANS64 P0, [R0+URZ+0x100], R2 ;  /* 0x00010002000085a7 */ /* 0x000f2400080010ff */
[----:B----4-:R-:W-:Y:S05]  /*a3e0*/  @!P0 BRA `(.L_x_221) ;  /* 0xfffffffc00f08947 */ /* 0x010fea000383ffff */
[----:B------:R-:W-:Y:S05]  /*a3f0*/  BRA `(.L_x_222) ;  /* 0xffffffb800ac7947 */ /* 0x000fea000383ffff */
.L_x_111:
[----:B--2---:R2:W3:Y:S02]  /*a400*/  SYNCS.PHASECHK.TRANS64.TRYWAIT P0, [R3+URZ+0x120], R0 ;  /* 0x00012000030075a7 */ /* 0x0044e400080011ff */
[----:B---3--:R-:W-:Y:S05]  /*a410*/  @!P0 NANOSLEEP.SYNCS 0x989680 ;  /* 0x009896800000895d */ /* 0x008fea0003900000 */
[----:B------:R-:W3:Y:S02]  /*a420*/  @!P0 SYNCS.PHASECHK.TRANS64 P0, [R3+URZ+0x120], R0 ;  /* 0x00012000030085a7 */ /* 0x000ee400080010ff */
[----:B---3--:R-:W-:Y:S05]  /*a430*/  @!P0 BRA `(.L_x_111) ;  /* 0xfffffffc00f08947 */ /* 0x008fea000383ffff */
[----:B------:R-:W-:Y:S05]  /*a440*/  BRA `(.L_x_223) ;  /* 0xffffffbc00707947 */ /* 0x000fea000383ffff */
.L_x_122:
[----:B-1----:R-:W-:Y:S04]  /*a450*/  MOV R2, UR43 ;  /* 0x0000002b00027c02 */ /* 0x002fe80008000f00 */
[----:B------:R1:W2:Y:S03]  /*a460*/  SYNCS.PHASECHK.TRANS64.TRYWAIT P0, [R2+URZ+0xd0], R3 ;  /* 0x0000d003020075a7 */ /* 0x0002a600080011ff */
[----:B--2---:R-:W-:Y:S05]  /*a470*/  @!P0 NANOSLEEP.SYNCS 0x989680 ;  /* 0x009896800000895d */ /* 0x004fea0003900000 */
[----:B------:R-:W2:Y:S02]  /*a480*/  @!P0 SYNCS.PHASECHK.TRANS64 P0, [R2+URZ+0xd0], R3 ;  /* 0x0000d003020085a7 */ /* 0x000ea400080010ff */
[----:B--2---:R-:W-:Y:S05]  /*a490*/  @!P0 BRA `(.L_x_122) ;  /* 0xfffffffc00ec8947 */ /* 0x004fea000383ffff */
[----:B------:R-:W-:Y:S05]  /*a4a0*/  BRA `(.L_x_121) ;  /* 0xffffffc800c07947 */ /* 0x000fea000383ffff */
.L_x_124:
[----:B-1----:R1:W3:Y:S02]  /*a4b0*/  SYNCS.PHASECHK.TRANS64.TRYWAIT P1, [R54+URZ+0x140], R0 ;  /* 0x00014000360075a7 */ /* 0x0022e400080211ff */
[----:B---3--:R-:W-:Y:S05]  /*a4c0*/  @!P1 NANOSLEEP.SYNCS 0x989680 ;  /* 0x009896800000995d */ /* 0x008fea0003900000 */
[----:B------:R-:W3:Y:S02]  /*a4d0*/  @!P1 SYNCS.PHASECHK.TRANS64 P1, [R54+URZ+0x140], R0 ;  /* 0x00014000360095a7 */ /* 0x000ee400080210ff */
[----:B---3--:R-:W-:Y:S05]  /*a4e0*/  @!P1 BRA `(.L_x_124) ;  /* 0xfffffffc00f09947 */ /* 0x008fea000383ffff */
[----:B------:R-:W-:Y:S05]  /*a4f0*/  BRA `(.L_x_123) ;  /* 0xffffffc800e07947 */ /* 0x000fea000383ffff */
.L_x_133:
[----:B--2---:R2:W3:Y:S02]  /*a500*/  SYNCS.PHASECHK.TRANS64.TRYWAIT P0, [R2+URZ+0xd0], R0 ;  /* 0x0000d000020075a7 */ /* 0x0044e400080011ff */
[----:B---3--:R-:W-:Y:S05]  /*a510*/  @!P0 NANOSLEEP.SYNCS 0x989680 ;  /* 0x009896800000895d */ /* 0x008fea0003900000 */
[----:B------:R-:W3:Y:S02]  /*a520*/  @!P0 SYNCS.PHASECHK.TRANS64 P0, [R2+URZ+0xd0], R0 ;  /* 0x0000d000020085a7 */ /* 0x000ee400080010ff */
[----:B---3--:R-:W-:Y:S05]  /*a530*/  @!P0 BRA `(.L_x_133) ;  /* 0xfffffffc00f08947 */ /* 0x008fea000383ffff */
[----:B------:R-:W-:Y:S05]  /*a540*/  BRA `(.L_x_132) ;  /* 0xffffffd000f07947 */ /* 0x000fea000383ffff */
.L_x_141:
[----:B--2---:R2:W3:Y:S02]  /*a550*/  SYNCS.PHASECHK.TRANS64.TRYWAIT P0, [R2+URZ+0xd0], R4 ;  /* 0x0000d004020075a7 */ /* 0x0044e400080011ff */
[----:B---3--:R-:W-:Y:S05]  /*a560*/  @!P0 NANOSLEEP.SYNCS 0x989680 ;  /* 0x009896800000895d */ /* 0x008fea0003900000 */
[----:B------:R-:W3:Y:S02]  /*a570*/  @!P0 SYNCS.PHASECHK.TRANS64 P0, [R2+URZ+0xd0], R4 ;  /* 0x0000d004020085a7 */ /* 0x000ee400080010ff */
[----:B---3--:R-:W-:Y:S05]  /*a580*/  @!P0 BRA `(.L_x_141) ;  /* 0xfffffffc00f08947 */ /* 0x008fea000383ffff */
[----:B------:R-:W-:Y:S05]  /*a590*/  BRA `(.L_x_140) ;  /* 0xffffffdc00107947 */ /* 0x000fea000383ffff */
.L_x_149:
[----:B--2---:R2:W3:Y:S02]  /*a5a0*/  SYNCS.PHASECHK.TRANS64.TRYWAIT P0, [R3+URZ+0xd0], R0 ;  /* 0x0000d000030075a7 */ /* 0x0044e400080011ff */
[----:B---3--:R-:W-:Y:S05]  /*a5b0*/  @!P0 NANOSLEEP.SYNCS 0x989680 ;  /* 0x009896800000895d */ /* 0x008fea0003900000 */
[----:B------:R-:W3:Y:S02]  /*a5c0*/  @!P0 SYNCS.PHASECHK.TRANS64 P0, [R3+URZ+0xd0], R0 ;  /* 0x0000d000030085a7 */ /* 0x000ee400080010ff */
[----:B---3--:R-:W-:Y:S05]  /*a5d0*/  @!P0 BRA `(.L_x_149) ;  /* 0xfffffffc00f08947 */ /* 0x008fea000383ffff */
[----:B------:R-:W-:Y:S05]  /*a5e0*/  BRA `(.L_x_148) ;  /* 0xffffffe400307947 */ /* 0x000fea000383ffff */
        .weak           $__internal_0_$__cuda_sm10x_tcgen05_guardrail_trap_col_being_dealloced_not_returned_by_alloc
        .type           $__internal_0_$__cuda_sm10x_tcgen05_guardrail_trap_col_being_dealloced_not_returned_by_alloc,@function
        .size           $__internal_0_$__cuda_sm10x_tcgen05_guardrail_trap_col_being_dealloced_not_returned_by_alloc,($__internal_1_$__cuda_sm10x_tcgen05_guardrail_trap_phase_invalid_during_alloc - $__internal_0_$__cuda_sm10x_tcgen05_guardrail_trap_col_being_dealloced_not_returned_by_alloc)
$__internal_0_$__cuda_sm10x_tcgen05_guardrail_trap_col_being_dealloced_not_returned_by_alloc:
[----:B------:R-:W-:Y:S05]  /*a5f0*/  BPT.TRAP 0x1 ;  /* 0x000000040000795c */ /* 0x000fea0000300000 */
[----:B------:R-:W-:-:S04]  /*a600*/  HFMA2 R3, -RZ, RZ, 0, 0 ;  /* 0x00000000ff037431 */ /* 0x000fc800000001ff */
[----:B------:R-:W-:Y:S05]  /*a610*/  RET.REL.NODEC R2 `(_ZN7cutlass13device_kernelINS_4gemm6kernel13GemmUniversalIN4cute5tupleIJiiiiEEENS1_10collective13CollectiveMmaINS1_35MainloopSm100TmaUmmaWarpSpecializedILi13ELi2ELi4ENS5_IJNS4_1CILi4EEENSA_ILi2EEENSA_ILi1EEEEEEEENS5_IJNSA_ILi128EEESG_NSA_ILi64EEEEEENS_6half_tENS5_IJlSD_lEEESJ_NS5_IJSD_llEEENS4_8TiledMMAINS4_8MMA_AtomIJNS4_26SM100_MMA_F16BF16_2x1SM_SSISJ_SJ_fLi128ELi128ELNS4_4UMMA5MajorE0ELSQ_1ELNSP_7ScaleInE0ELSR_0EEEEEENS4_6LayoutINS5_IJSD_SD_SD_EEENS5_IJNSA_ILi0EEESW_SW_EEEEENS5_IJNS4_10UnderscoreESZ_SZ_EEEEENS4_28SM100_TMA_2SM_LOAD_MULTICASTENS4_14ComposedLayoutINS4_7SwizzleILi3ELi4ELi3EEENS4_18smem_ptr_flag_bitsILi16EEENSU_INS5_IJNSA_ILi8EEESH_EEENS5_IJSH_SD_EEEEEEEvNS4_8identityES12_NS13_IS15_S17_NSU_INS5_IJSH_S18_EEENS5_IJSD_SH_EEEEEEEvS1D_EENS_8epilogue10collective18CollectiveEpilogueINS1J_23Sm100TmaWarpSpecializedILi4ELi2ELi16ELb1ELb0EEEJNS5_IJSH_SG_SH_EEENS5_IJNSU_ISH_SD_EENSU_INS5_IJNSA_ILi16EEESC_EEES1F_EEEEESJ_SK_SJ_SK_NS1J_6fusion15FusionCallbacksIS1N_NS1U_17LinearCombinationISJ_fSJ_fLNS_15FloatRoundStyleE2EEES1O_S1T_JEEENS4_5SM1004TMEM4LOAD26SM100_TMEM_LOAD_32dp32b16xENS4_13SM90_TMA_LOADENS13_INS14_ILi1ELi4ELi3EEES17_NSU_INS5_IJS18_S1Q_EEENS5_IJS1Q_SD_EEEEEEENS4_39AutoVectorizingCopyWithAssumedAlignmentILi128EEENS4_14SM90_TMA_STOREES29_S2B_S2B_EEEvvEEEEvNT_6ParamsE) ;  /* 0xffffff5802787950 */ /* 0x000fea0003c3ffff */
        .weak           $__internal_1_$__cuda_sm10x_tcgen05_guardrail_trap_phase_invalid_during_alloc
        .type           $__internal_1_$__cuda_sm10x_tcgen05_guardrail_trap_phase_invalid_during_alloc,@function
        .size           $__internal_1_$__cuda_sm10x_tcgen05_guardrail_trap_phase_invalid_during_alloc,($__internal_2_$__cuda_sm10x_tcgen05_guardrail_trap_unallocated_columns_being_dealloced - $__internal_1_$__cuda_sm10x_tcgen05_guardrail_trap_phase_invalid_during_alloc)
$__internal_1_$__cuda_sm10x_tcgen05_guardrail_trap_phase_invalid_during_alloc:
[----:B------:R-:W-:Y:S05]  /*a620*/  BPT.TRAP 0x1 ;  /* 0x000000040000795c */ /* 0x000fea0000300000 */
[----:B------:R-:W-:-:S04]  /*a630*/  MOV R5, 0x0 ;  /* 0x0000000000057802 */ /* 0x000fc80000000f00 */
[----:B------:R-:W-:Y:S05]  /*a640*/  RET.REL.NODEC R4 `(_ZN7cutlass13device_kernelINS_4gemm6kernel13GemmUniversalIN4cute5tupleIJiiiiEEENS1_10collective13CollectiveMmaINS1_35MainloopSm100TmaUmmaWarpSpecializedILi13ELi2ELi4ENS5_IJNS4_1CILi4EEENSA_ILi2EEENSA_ILi1EEEEEEEENS5_IJNSA_ILi128EEESG_NSA_ILi64EEEEEENS_6half_tENS5_IJlSD_lEEESJ_NS5_IJSD_llEEENS4_8TiledMMAINS4_8MMA_AtomIJNS4_26SM100_MMA_F16BF16_2x1SM_SSISJ_SJ_fLi128ELi128ELNS4_4UMMA5MajorE0ELSQ_1ELNSP_7ScaleInE0ELSR_0EEEEEENS4_6LayoutINS5_IJSD_SD_SD_EEENS5_IJNSA_ILi0EEESW_SW_EEEEENS5_IJNS4_10UnderscoreESZ_SZ_EEEEENS4_28SM100_TMA_2SM_LOAD_MULTICASTENS4_14ComposedLayoutINS4_7SwizzleILi3ELi4ELi3EEENS4_18smem_ptr_flag_bitsILi16EEENSU_INS5_IJNSA_ILi8EEESH_EEENS5_IJSH_SD_EEEEEEEvNS4_8identityES12_NS13_IS15_S17_NSU_INS5_IJSH_S18_EEENS5_IJSD_SH_EEEEEEEvS1D_EENS_8epilogue10collective18CollectiveEpilogueINS1J_23Sm100TmaWarpSpecializedILi4ELi2ELi16ELb1ELb0EEEJNS5_IJSH_SG_SH_EEENS5_IJNSU_ISH_SD_EENSU_INS5_IJNSA_ILi16EEESC_EEES1F_EEEEESJ_SK_SJ_SK_NS1J_6fusion15FusionCallbacksIS1N_NS1U_17LinearCombinationISJ_fSJ_fLNS_15FloatRoundStyleE2EEES1O_S1T_JEEENS4_5SM1004TMEM4LOAD26SM100_TMEM_LOAD_32dp32b16xENS4_13SM90_TMA_LOADENS13_INS14_ILi1ELi4ELi3EEES17_NSU_INS5_IJS18_S1Q_EEENS5_IJS1Q_SD_EEEEEEENS4_39AutoVectorizingCopyWithAssumedAlignmentILi128EEENS4_14SM90_TMA_STOREES29_S2B_S2B_EEEvvEEEEvNT_6ParamsE) ;  /* 0xffffff58046c7950 */ /* 0x000fea0003c3ffff */
        .weak           $__internal_2_$__cuda_sm10x_tcgen05_guardrail_trap_unallocated_columns_being_dealloced
        .type           $__internal_2_$__cuda_sm10x_tcgen05_guardrail_trap_unallocated_columns_being_dealloced,@function
        .size           $__internal_2_$__cuda_sm10x_tcgen05_guardrail_trap_unallocated_columns_being_dealloced,(.L_x_225 - $__internal_2_$__cuda_sm10x_tcgen05_guardrail_trap_unallocated_columns_being_dealloced)
$__internal_2_$__cuda_sm10x_tcgen05_guardrail_trap_unallocated_columns_being_dealloced:
[----:B------:R-:W-:Y:S05]  /*a650*/  BPT.TRAP 0x1 ;  /* 0x000000040000795c */ /* 0x000fea0000300000 */
[----:B------:R-:W-:-:S04]  /*a660*/  HFMA2 R3, -RZ, RZ, 0, 0 ;  /* 0x00000000ff037431 */ /* 0x000fc800000001ff */
[----:B------:R-:W-:Y:S05]  /*a670*/  RET.REL.NODEC R2 `(_ZN7cutlass13device_kernelINS_4gemm6kernel13GemmUniversalIN4cute5tupleIJiiiiEEENS1_10collective13CollectiveMmaINS1_35MainloopSm100TmaUmmaWarpSpecializedILi13ELi2ELi4ENS5_IJNS4_1CILi4EEENSA_ILi2EEENSA_ILi1EEEEEEEENS5_IJNSA_ILi128EEESG_NSA_ILi64EEEEEENS_6half_tENS5_IJlSD_lEEESJ_NS5_IJSD_llEEENS4_8TiledMMAINS4_8MMA_AtomIJNS4_26SM100_MMA_F16BF16_2x1SM_SSISJ_SJ_fLi128ELi128ELNS4_4UMMA5MajorE0ELSQ_1ELNSP_7ScaleInE0ELSR_0EEEEEENS4_6LayoutINS5_IJSD_SD_SD_EEENS5_IJNSA_ILi0EEESW_SW_EEEEENS5_IJNS4_10UnderscoreESZ_SZ_EEEEENS4_28SM100_TMA_2SM_LOAD_MULTICASTENS4_14ComposedLayoutINS4_7SwizzleILi3ELi4ELi3EEENS4_18smem_ptr_flag_bitsILi16EEENSU_INS5_IJNSA_ILi8EEESH_EEENS5_IJSH_SD_EEEEEEEvNS4_8identityES12_NS13_IS15_S17_NSU_INS5_IJSH_S18_EEENS5_IJSD_SH_EEEEEEEvS1D_EENS_8epilogue10collective18CollectiveEpilogueINS1J_23Sm100TmaWarpSpecializedILi4ELi2ELi16ELb1ELb0EEEJNS5_IJSH_SG_SH_EEENS5_IJNSU_ISH_SD_EENSU_INS5_IJNSA_ILi16EEESC_EEES1F_EEEEESJ_SK_SJ_SK_NS1J_6fusion15FusionCallbacksIS1N_NS1U_17LinearCombinationISJ_fSJ_fLNS_15FloatRoundStyleE2EEES1O_S1T_JEEENS4_5SM1004TMEM4LOAD26SM100_TMEM_LOAD_32dp32b16xENS4_13SM90_TMA_LOADENS13_INS14_ILi1ELi4ELi3EEES17_NSU_INS5_IJS18_S1Q_EEENS5_IJS1Q_SD_EEEEEEENS4_39AutoVectorizingCopyWithAssumedAlignmentILi128EEENS4_14SM90_TMA_STOREES29_S2B_S2B_EEEvvEEEEvNT_6ParamsE) ;  /* 0xffffff5802607950 */ /* 0x000fea0003c3ffff */
.L_x_224:
[----:B------:R-:W-:-:S00]  /*a680*/  BRA `(.L_x_224) ;  /* 0xfffffffc00fc7947 */ /* 0x000fc0000383ffff */
[----:B------:R-:W-:-:S00]  /*a690*/  NOP ;  /* 0x0000000000007918 */ /* 0x000fc00000000000 */
        /* <DEDUP_REMOVED lines=14> */
.L_x_225:


//--------------------- .nv.global.init           --------------------------
	.section	.nv.global.init,"aw",@progbits
.nv.global.init:
	.type		$str$27,@object
	.size		$str$27,($str$28 - $str$27)
$str$27:
        /*0000*/ 	.byte	0x28, 0x61, 0x64, 0x64, 0x72, 0x65, 0x73, 0x73, 0x20, 0x26, 0x20, 0x6d, 0x61, 0x73, 0x6b, 0x29
        /*0010*/ 	.byte	0x20, 0x3d, 0x3d, 0x20, 0x30, 0x00
	.type		$str$28,@object
	.size		$str$28,($str$26 - $str$28)
$str$28:
        /*0016*/ 	.byte	0x2f, 0x74, 0x6d, 0x70, 0x2f, 0x63, 0x75, 0x74, 0x6c, 0x61, 0x73, 0x73, 0x5f, 0x73, 0x77, 0x65
        /*0026*/ 	.byte	0x65, 0x70, 0x5f, 0x73, 0x72, 0x63, 0x2f, 0x69, 0x6e, 0x63, 0x6c, 0x75, 0x64, 0x65, 0x2f, 0x63
        /*0036*/ 	.byte	0x75, 0x74, 0x65, 0x2f, 0x70, 0x6f, 0x69, 0x6e, 0x74, 0x65, 0x72, 0x5f, 0x66, 0x6c, 0x61, 0x67
        /*0046*/ 	.byte	0x67, 0x65, 0x64, 0x2e, 0x68, 0x70, 0x70, 0x00
	.type		$str$26,@object
	.size		$str$26,($str$25 - $str$26)
$str$26:
        /*004e*/ 	.byte	0x2f, 0x74, 0x6d, 0x70, 0x2f, 0x63, 0x75, 0x74, 0x6c, 0x61, 0x73, 0x73, 0x5f, 0x73, 0x77, 0x65
        /*005e*/ 	.byte	0x65, 0x70, 0x5f, 0x73, 0x72, 0x63, 0x2f, 0x69, 0x6e, 0x63, 0x6c, 0x75, 0x64, 0x65, 0x2f, 0x63
        /*006e*/ 	.byte	0x75, 0x74, 0x65, 0x2f, 0x61, 0x74, 0x6f, 0x6d, 0x2f, 0x63, 0x6f, 0x70, 0x79, 0x5f, 0x74, 0x72
        /*007e*/ 	.byte	0x61, 0x69, 0x74, 0x73, 0x5f, 0x73, 0x6d, 0x31, 0x30, 0x30, 0x2e, 0x68, 0x70, 0x70, 0x00
	.type		$str$25,@object
	.size		$str$25,(__unnamed_1 - $str$25)
$str$25:
        /*008d*/ 	.byte	0x28, 0x28, 0x75, 0x69, 0x6e, 0x74, 0x33, 0x32, 0x5f, 0x74, 0x28, 0x74, 0x68, 0x72, 0x65, 0x61
        /*009d*/ 	.byte	0x64, 0x49, 0x64, 0x78, 0x2e, 0x78, 0x29, 0x20, 0x2f, 0x20, 0x33, 0x32, 0x29, 0x20, 0x25, 0x20
        /*00ad*/ 	.byte	0x34, 0x29, 0x20, 0x3d, 0x3d, 0x20, 0x28, 0x28, 0x28, 0x74, 0x6d, 0x65, 0x6d, 0x5f, 0x61, 0x64
        /*00bd*/ 	.byte	0x64, 0x72, 0x20, 0x3e, 0x3e, 0x20, 0x31, 0x36, 0x29, 0x20, 0x2f, 0x20, 0x33, 0x32, 0x29, 0x20
        /*00cd*/ 	.byte	0x25, 0x20, 0x34, 0x29, 0x00
	.type		__unnamed_1,@object
	.size		__unnamed_1,(__unnamed_2 - __unnamed_1)
__unnamed_1:
        /*00d2*/ 	.byte	0x61, 0x75, 0x74, 0x6f, 0x20, 0x63, 0x75, 0x74, 0x65, 0x3a, 0x3a, 0x61, 0x73, 0x5f, 0x70, 0x6f
        /* <DEDUP_REMOVED lines=24> */
        /*0262*/ 	.byte	0x34, 0x38, 0x3e, 0x3e, 0x3e, 0x3e, 0x5d, 0x00
	.type		__unnamed_2,@object
	.size		__unnamed_2,(.L_2 - __unnamed_2)
__unnamed_2:
        /* <DEDUP_REMOVED lines=40> */
        /*04ea*/ 	.byte	0x3a, 0x3a, 0x43, 0x3c, 0x30, 0x3e, 0x3e, 0x3e, 0x3e, 0x5d, 0x00
.L_2:


//--------------------- .nv.shared._ZN7cutlass13device_kernelINS_4gemm6kernel13GemmUniversalIN4cute5tupleIJiiiiEEENS1_10collective13CollectiveMmaINS1_35MainloopSm100TmaUmmaWarpSpecializedILi13ELi2ELi4ENS5_IJNS4_1CILi4EEENSA_ILi2EEENSA_ILi1EEEEEEEENS5_IJNSA_ILi128EEESG_NSA_ILi64EEEEEENS_6half_tENS5_IJlSD_lEEESJ_NS5_IJSD_llEEENS4_8TiledMMAINS4_8MMA_AtomIJNS4_26SM100_MMA_F16BF16_2x1SM_SSISJ_SJ_fLi128ELi128ELNS4_4UMMA5MajorE0ELSQ_1ELNSP_7ScaleInE0ELSR_0EEEEEENS4_6LayoutINS5_IJSD_SD_SD_EEENS5_IJNSA_ILi0EEESW_SW_EEEEENS5_IJNS4_10UnderscoreESZ_SZ_EEEEENS4_28SM100_TMA_2SM_LOAD_MULTICASTENS4_14ComposedLayoutINS4_7SwizzleILi3ELi4ELi3EEENS4_18smem_ptr_flag_bitsILi16EEENSU_INS5_IJNSA_ILi8EEESH_EEENS5_IJSH_SD_EEEEEEEvNS4_8identityES12_NS13_IS15_S17_NSU_INS5_IJSH_S18_EEENS5_IJSD_SH_EEEEEEEvS1D_EENS_8epilogue10collective18CollectiveEpilogueINS1J_23Sm100TmaWarpSpecializedILi4ELi2ELi16ELb1ELb0EEEJNS5_IJSH_SG_SH_EEENS5_IJNSU_ISH_SD_EENSU_INS5_IJNSA_ILi16EEESC_EEES1F_EEEEESJ_SK_SJ_SK_NS1J_6fusion15FusionCallbacksIS1N_NS1U_17LinearCombinationISJ_fSJ_fLNS_15FloatRoundStyleE2EEES1O_S1T_JEEENS4_5SM1004TMEM4LOAD26SM100_TMEM_LOAD_32dp32b16xENS4_13SM90_TMA_LOADENS13_INS14_ILi1ELi4ELi3EEES17_NSU_INS5_IJS18_S1Q_EEENS5_IJS1Q_SD_EEEEEEENS4_39AutoVectorizingCopyWithAssumedAlignmentILi128EEENS4_14SM90_TMA_STOREES29_S2B_S2B_EEEvvEEEEvNT_6ParamsE --------------------------
	.section	.nv.shared._ZN7cutlass13device_kernelINS_4gemm6kernel13GemmUniversalIN4cute5tupleIJiiiiEEENS1_10collective13CollectiveMmaINS1_35MainloopSm100TmaUmmaWarpSpecializedILi13ELi2ELi4ENS5_IJNS4_1CILi4EEENSA_ILi2EEENSA_ILi1EEEEEEEENS5_IJNSA_ILi128EEESG_NSA_ILi64EEEEEENS_6half_tENS5_IJlSD_lEEESJ_NS5_IJSD_llEEENS4_8TiledMMAINS4_8MMA_AtomIJNS4_26SM100_MMA_F16BF16_2x1SM_SSISJ_SJ_fLi128ELi128ELNS4_4UMMA5MajorE0ELSQ_1ELNSP_7ScaleInE0ELSR_0EEEEEENS4_6LayoutINS5_IJSD_SD_SD_EEENS5_IJNSA_ILi0EEESW_SW_EEEEENS5_IJNS4_10UnderscoreESZ_SZ_EEEEENS4_28SM100_TMA_2SM_LOAD_MULTICASTENS4_14ComposedLayoutINS4_7SwizzleILi3ELi4ELi3EEENS4_18smem_ptr_flag_bitsILi16EEENSU_INS5_IJNSA_ILi8EEESH_EEENS5_IJSH_SD_EEEEEEEvNS4_8identityES12_NS13_IS15_S17_NSU_INS5_IJSH_S18_EEENS5_IJSD_SH_EEEEEEEvS1D_EENS_8epilogue10collective18CollectiveEpilogueINS1J_23Sm100TmaWarpSpecializedILi4ELi2ELi16ELb1ELb0EEEJNS5_IJSH_SG_SH_EEENS5_IJNSU_ISH_SD_EENSU_INS5_IJNSA_ILi16EEESC_EEES1F_EEEEESJ_SK_SJ_SK_NS1J_6fusion15FusionCallbacksIS1N_NS1U_17LinearCombinationISJ_fSJ_fLNS_15FloatRoundStyleE2EEES1O_S1T_JEEENS4_5SM1004TMEM4LOAD26SM100_TMEM_LOAD_32dp32b16xENS4_13SM90_TMA_LOADENS13_INS14_ILi1ELi4ELi3EEES17_NSU_INS5_IJS18_S1Q_EEENS5_IJS1Q_SD_EEEEEEENS4_39AutoVectorizingCopyWithAssumedAlignmentILi128EEENS4_14SM90_TMA_STOREES29_S2B_S2B_EEEvvEEEEvNT_6ParamsE,"aw",@nobits
	.sectionflags	@""
	.align	16
	.zero		1024


//--------------------- .nv.shared.reserved.0     --------------------------
	.section	.nv.shared.reserved.0,"aw",@nobits
	.weak		__nv_reservedSMEM_offset_0_alias
	.size		__nv_reservedSMEM_offset_0_alias, 0, 64
	.other		__nv_reservedSMEM_offset_0_alias,@"STO_CUDA_RESERVED_SHARED STV_DEFAULT"
__nv_reservedSMEM_offset_0_alias:
	.zero		0
.nv.shared.reserved.0:
	.zero		64
	.weak		__nv_reservedSMEM_tcgen05_partition
	.type		__nv_reservedSMEM_tcgen05_partition,@object
	.size		__nv_reservedSMEM_tcgen05_partition,(.L_0 - __nv_reservedSMEM_tcgen05_partition)
__nv_reservedSMEM_tcgen05_partition:
	.zero		32
.L_0:


//--------------------- .nv.global                --------------------------
	.section	.nv.global,"aw",@nobits
.nv.global:
	.type		_ZN40_INTERNAL_5d474483_4_k_cu_87037640_336954cute1_E,@object
	.size		_ZN40_INTERNAL_5d474483_4_k_cu_87037640_336954cute1_E,(_ZN40_INTERNAL_5d474483_4_k_cu_87037640_336954cuda3std3__45__cpo6cbeginE - _ZN40_INTERNAL_5d474483_4_k_cu_87037640_336954cute1_E)
_ZN40_INTERNAL_5d474483_4_k_cu_87037640_336954cute1_E:
	.zero		1
	.type		_ZN40_INTERNAL_5d474483_4_k_cu_87037640_336954cuda3std3__45__cpo6cbeginE,@object
	.size		_ZN40_INTERNAL_5d474483_4_k_cu_87037640_336954cuda3std3__45__cpo6cbeginE,(_ZN40_INTERNAL_5d474483_4_k_cu_87037640_336954cuda3std3__48in_placeE - _ZN40_INTERNAL_5d474483_4_k_cu_87037640_336954cuda3std3__45__cpo6cbeginE)
_ZN40_INTERNAL_5d474483_4_k_cu_87037640_336954cuda3std3__45__cpo6cbeginE:
	.zero		1
	.type		_ZN40_INTERNAL_5d474483_4_k_cu_87037640_336954cuda3std3__48in_placeE,@object
	.size		_ZN40_INTERNAL_5d474483_4_k_cu_87037640_336954cuda3std3__48in_placeE,(_ZN40_INTERNAL_5d474483_4_k_cu_87037640_336954cuda3std6ranges3__45__cpo9iter_moveE - _ZN40_INTERNAL_5d474483_4_k_cu_87037640_336954cuda3std3__48in_placeE)
_ZN40_INTERNAL_5d474483_4_k_cu_87037640_336954cuda3std3__48in_placeE:
	.zero		1
	.type		_ZN40_INTERNAL_5d474483_4_k_cu_87037640_336954cuda3std6ranges3__45__cpo9iter_moveE,@object
	.size		_ZN40_INTERNAL_5d474483_4_k_cu_87037640_336954cuda3std6ranges3__45__cpo9iter_moveE,(_ZN40_INTERNAL_5d474483_4_k_cu_87037640_336954cuda3std3__45__cpo5beginE - _ZN40_INTERNAL_5d474483_4_k_cu_87037640_336954cuda3std6ranges3__45__cpo9iter_moveE)
_ZN40_INTERNAL_5d474483_4_k_cu_87037640_336954cuda3std6ranges3__45__cpo9iter_moveE:
	.zero		1
	.type		_ZN40_INTERNAL_5d474483_4_k_cu_87037640_336954cuda3std3__45__cpo5beginE,@object
	.size		_ZN40_INTERNAL_5d474483_4_k_cu_87037640_336954cuda3std3__45__cpo5beginE,(_ZN40_INTERNAL_5d474483_4_k_cu_87037640_336954cuda3std3__442_GLOBAL__N__5d474483_4_k_cu_87037640_336956ignoreE - _ZN40_INTERNAL_5d474483_4_k_cu_87037640_336954cuda3std3__45__cpo5beginE)
_ZN40_INTERNAL_5d474483_4_k_cu_87037640_336954cuda3std3__45__cpo5beginE:
	.zero		1
	.type		_ZN40_INTERNAL_5d474483_4_k_cu_87037640_336954cuda3std3__442_GLOBAL__N__5d474483_4_k_cu_87037640_336956ignoreE,@object
	.size		_ZN40_INTERNAL_5d474483_4_k_cu_87037640_336954cuda3std3__442_GLOBAL__N__5d474483_4_k_cu_87037640_336956ignoreE,(_ZN40_INTERNAL_5d474483_4_k_cu_87037640_336954cute7productE - _ZN40_INTERNAL_5d474483_4_k_cu_87037640_336954cuda3std3__442_GLOBAL__N__5d474483_4_k_cu_87037640_336956ignoreE)
_ZN40_INTERNAL_5d474483_4_k_cu_87037640_336954cuda3std3__442_GLOBAL__N__5d474483_4_k_cu_87037640_336956ignoreE:
	.zero		1
	.type		_ZN40_INTERNAL_5d474483_4_k_cu_87037640_336954cute7productE,@object
	.size		_ZN40_INTERNAL_5d474483_4_k_cu_87037640_336954cute7productE,(_ZN40_INTERNAL_5d474483_4_k_cu_87037640_336954cuda3std3__45__cpo3endE - _ZN40_INTERNAL_5d474483_4_k_cu_87037640_336954cute7productE)
_ZN40_INTERNAL_5d474483_4_k_cu_87037640_336954cute7productE:
	.zero		1
	.type		_ZN40_INTERNAL_5d474483_4_k_cu_87037640_336954cuda3std3__45__cpo3endE,@object
	.size		_ZN40_INTERNAL_5d474483_4_k_cu_87037640_336954cuda3std3__45__cpo3endE,(_ZN40_INTERNAL_5d474483_4_k_cu_87037640_336954cuda3std3__419piecewise_constructE - _ZN40_INTERNAL_5d474483_4_k_cu_87037640_336954cuda3std3__45__cpo3endE)
_ZN40_INTERNAL_5d474483_4_k_cu_87037640_336954cuda3std3__45__cpo3endE:
	.zero		1
	.type		_ZN40_INTERNAL_5d474483_4_k_cu_87037640_336954cuda3std3__419piecewise_constructE,@object
	.size		_ZN40_INTERNAL_5d474483_4_k_cu_87037640_336954cuda3std3__419piecewise_constructE,(_ZN40_INTERNAL_5d474483_4_k_cu_87037640_336954cuda3std3__45__cpo4cendE - _ZN40_INTERNAL_5d474483_4_k_cu_87037640_336954cuda3std3__419piecewise_constructE)
_ZN40_INTERNAL_5d474483_4_k_cu_87037640_336954cuda3std3__419piecewise_constructE:
	.zero		1
	.type		_ZN40_INTERNAL_5d474483_4_k_cu_87037640_336954cuda3std3__45__cpo4cendE,@object
	.size		_ZN40_INTERNAL_5d474483_4_k_cu_87037640_336954cuda3std3__45__cpo4cendE,(_ZN40_INTERNAL_5d474483_4_k_cu_87037640_336954cuda3std6ranges3__45__cpo4swapE - _ZN40_INTERNAL_5d474483_4_k_cu_87037640_336954cuda3std3__45__cpo4cendE)
_ZN40_INTERNAL_5d474483_4_k_cu_87037640_336954cuda3std3__45__cpo4cendE:
	.zero		1
	.type		_ZN40_INTERNAL_5d474483_4_k_cu_87037640_336954cuda3std6ranges3__45__cpo4swapE,@object
	.size		_ZN40_INTERNAL_5d474483_4_k_cu_87037640_336954cuda3std6ranges3__45__cpo4swapE,(.L_10 - _ZN40_INTERNAL_5d474483_4_k_cu_87037640_336954cuda3std6ranges3__45__cpo4swapE)
_ZN40_INTERNAL_5d474483_4_k_cu_87037640_336954cuda3std6ranges3__45__cpo4swapE:
	.zero		1
.L_10:


//--------------------- .nv.constant0._ZN7cutlass13device_kernelINS_4gemm6kernel13GemmUniversalIN4cute5tupleIJiiiiEEENS1_10collective13CollectiveMmaINS1_35MainloopSm100TmaUmmaWarpSpecializedILi13ELi2ELi4ENS5_IJNS4_1CILi4EEENSA_ILi2EEENSA_ILi1EEEEEEEENS5_IJNSA_ILi128EEESG_NSA_ILi64EEEEEENS_6half_tENS5_IJlSD_lEEESJ_NS5_IJSD_llEEENS4_8TiledMMAINS4_8MMA_AtomIJNS4_26SM100_MMA_F16BF16_2x1SM_SSISJ_SJ_fLi128ELi128ELNS4_4UMMA5MajorE0ELSQ_1ELNSP_7ScaleInE0ELSR_0EEEEEENS4_6LayoutINS5_IJSD_SD_SD_EEENS5_IJNSA_ILi0EEESW_SW_EEEEENS5_IJNS4_10UnderscoreESZ_SZ_EEEEENS4_28SM100_TMA_2SM_LOAD_MULTICASTENS4_14ComposedLayoutINS4_7SwizzleILi3ELi4ELi3EEENS4_18smem_ptr_flag_bitsILi16EEENSU_INS5_IJNSA_ILi8EEESH_EEENS5_IJSH_SD_EEEEEEEvNS4_8identityES12_NS13_IS15_S17_NSU_INS5_IJSH_S18_EEENS5_IJSD_SH_EEEEEEEvS1D_EENS_8epilogue10collective18CollectiveEpilogueINS1J_23Sm100TmaWarpSpecializedILi4ELi2ELi16ELb1ELb0EEEJNS5_IJSH_SG_SH_EEENS5_IJNSU_ISH_SD_EENSU_INS5_IJNSA_ILi16EEESC_EEES1F_EEEEESJ_SK_SJ_SK_NS1J_6fusion15FusionCallbacksIS1N_NS1U_17LinearCombinationISJ_fSJ_fLNS_15FloatRoundStyleE2EEES1O_S1T_JEEENS4_5SM1004TMEM4LOAD26SM100_TMEM_LOAD_32dp32b16xENS4_13SM90_TMA_LOADENS13_INS14_ILi1ELi4ELi3EEES17_NSU_INS5_IJS18_S1Q_EEENS5_IJS1Q_SD_EEEEEEENS4_39AutoVectorizingCopyWithAssumedAlignmentILi128EEENS4_14SM90_TMA_STOREES29_S2B_S2B_EEEvvEEEEvNT_6ParamsE --------------------------
	.section	.nv.constant0._ZN7cutlass13device_kernelINS_4gemm6kernel13GemmUniversalIN4cute5tupleIJiiiiEEENS1_10collective13CollectiveMmaINS1_35MainloopSm100TmaUmmaWarpSpecializedILi13ELi2ELi4ENS5_IJNS4_1CILi4EEENSA_ILi2EEENSA_ILi1EEEEEEEENS5_IJNSA_ILi128EEESG_NSA_ILi64EEEEEENS_6half_tENS5_IJlSD_lEEESJ_NS5_IJSD_llEEENS4_8TiledMMAINS4_8MMA_AtomIJNS4_26SM100_MMA_F16BF16_2x1SM_SSISJ_SJ_fLi128ELi128ELNS4_4UMMA5MajorE0ELSQ_1ELNSP_7ScaleInE0ELSR_0EEEEEENS4_6LayoutINS5_IJSD_SD_SD_EEENS5_IJNSA_ILi0EEESW_SW_EEEEENS5_IJNS4_10UnderscoreESZ_SZ_EEEEENS4_28SM100_TMA_2SM_LOAD_MULTICASTENS4_14ComposedLayoutINS4_7SwizzleILi3ELi4ELi3EEENS4_18smem_ptr_flag_bitsILi16EEENSU_INS5_IJNSA_ILi8EEESH_EEENS5_IJSH_SD_EEEEEEEvNS4_8identityES12_NS13_IS15_S17_NSU_INS5_IJSH_S18_EEENS5_IJSD_SH_EEEEEEEvS1D_EENS_8epilogue10collective18CollectiveEpilogueINS1J_23Sm100TmaWarpSpecializedILi4ELi2ELi16ELb1ELb0EEEJNS5_IJSH_SG_SH_EEENS5_IJNSU_ISH_SD_EENSU_INS5_IJNSA_ILi16EEESC_EEES1F_EEEEESJ_SK_SJ_SK_NS1J_6fusion15FusionCallbacksIS1N_NS1U_17LinearCombinationISJ_fSJ_fLNS_15FloatRoundStyleE2EEES1O_S1T_JEEENS4_5SM1004TMEM4LOAD26SM100_TMEM_LOAD_32dp32b16xENS4_13SM90_TMA_LOADENS13_INS14_ILi1ELi4ELi3EEES17_NSU_INS5_IJS18_S1Q_EEENS5_IJS1Q_SD_EEEEEEENS4_39AutoVectorizingCopyWithAssumedAlignmentILi128EEENS4_14SM90_TMA_STOREES29_S2B_S2B_EEEvvEEEEvNT_6ParamsE,"a",@progbits
	.sectionflags	@""
	.align	4
.nv.constant0._ZN7cutlass13device_kernelINS_4gemm6kernel13GemmUniversalIN4cute5tupleIJiiiiEEENS1_10collective13CollectiveMmaINS1_35MainloopSm100TmaUmmaWarpSpecializedILi13ELi2ELi4ENS5_IJNS4_1CILi4EEENSA_ILi2EEENSA_ILi1EEEEEEEENS5_IJNSA_ILi128EEESG_NSA_ILi64EEEEEENS_6half_tENS5_IJlSD_lEEESJ_NS5_IJSD_llEEENS4_8TiledMMAINS4_8MMA_AtomIJNS4_26SM100_MMA_F16BF16_2x1SM_SSISJ_SJ_fLi128ELi128ELNS4_4UMMA5MajorE0ELSQ_1ELNSP_7ScaleInE0ELSR_0EEEEEENS4_6LayoutINS5_IJSD_SD_SD_EEENS5_IJNSA_ILi0EEESW_SW_EEEEENS5_IJNS4_10UnderscoreESZ_SZ_EEEEENS4_28SM100_TMA_2SM_LOAD_MULTICASTENS4_14ComposedLayoutINS4_7SwizzleILi3ELi4ELi3EEENS4_18smem_ptr_flag_bitsILi16EEENSU_INS5_IJNSA_ILi8EEESH_EEENS5_IJSH_SD_EEEEEEEvNS4_8identityES12_NS13_IS15_S17_NSU_INS5_IJSH_S18_EEENS5_IJSD_SH_EEEEEEEvS1D_EENS_8epilogue10collective18CollectiveEpilogueINS1J_23Sm100TmaWarpSpecializedILi4ELi2ELi16ELb1ELb0EEEJNS5_IJSH_SG_SH_EEENS5_IJNSU_ISH_SD_EENSU_INS5_IJNSA_ILi16EEESC_EEES1F_EEEEESJ_SK_SJ_SK_NS1J_6fusion15FusionCallbacksIS1N_NS1U_17LinearCombinationISJ_fSJ_fLNS_15FloatRoundStyleE2EEES1O_S1T_JEEENS4_5SM1004TMEM4LOAD26SM100_TMEM_LOAD_32dp32b16xENS4_13SM90_TMA_LOADENS13_INS14_ILi1ELi4ELi3EEES17_NSU_INS5_IJS18_S1Q_EEENS5_IJS1Q_SD_EEEEEEENS4_39AutoVectorizingCopyWithAssumedAlignmentILi128EEENS4_14SM90_TMA_STOREES29_S2B_S2B_EEEvvEEEEvNT_6ParamsE:
	.zero		2944


//--------------------- SYMBOLS --------------------------

	.type		.nv.reservedSmem.offset0,@object
	.size		.nv.reservedSmem.offset0,0x4
	.type		.nv.reservedSmem.cap,@object
	.size		.nv.reservedSmem.cap,0x4
	.type		__assertfail,@function
